// auto-generated by cutlass_sweep.gemm — config: {"arch": "sm_100", "cluster_m": 2, "cluster_n": 1, "dtype": "int8", "dtype_b": "int8", "layout": "nt", "stages": 0, "tile_k": 64, "tile_m": 256, "tile_n": 160}
#include "cutlass/cutlass.h"
#include "cutlass/gemm/collective/collective_builder.hpp"
#include "cutlass/gemm/device/gemm_universal_adapter.h"
#include "cutlass/gemm/kernel/gemm_universal.hpp"
#include "cutlass/epilogue/collective/collective_builder.hpp"

using ElemA = int8_t;
using ElemB = int8_t;
using ElemCD = int8_t;
using Acc  = int32_t;
using TileShape    = cute::Shape<cute::_256, cute::_160, cute::_64>;
using ClusterShape = cute::Shape<cute::_2, cute::_1, cute::_1>;

using CollectiveEpilogue = typename cutlass::epilogue::collective::CollectiveBuilder<
    cutlass::arch::Sm100, cutlass::arch::OpClassTensorOp,
    TileShape, ClusterShape,
    cutlass::epilogue::collective::EpilogueTileAuto,
    Acc, Acc,
    ElemCD, cutlass::layout::RowMajor, 128 / cutlass::sizeof_bits<ElemCD>::value,
    ElemCD, cutlass::layout::RowMajor, 128 / cutlass::sizeof_bits<ElemCD>::value,
    cutlass::epilogue::collective::EpilogueScheduleAuto
  >::CollectiveOp;

using CollectiveMainloop = typename cutlass::gemm::collective::CollectiveBuilder<
    cutlass::arch::Sm100, cutlass::arch::OpClassTensorOp,
    ElemA, cutlass::layout::RowMajor, 128 / cutlass::sizeof_bits<ElemA>::value,
    ElemB, cutlass::layout::ColumnMajor, 128 / cutlass::sizeof_bits<ElemB>::value,
    Acc,
    TileShape, ClusterShape,
    cutlass::gemm::collective::StageCountAutoCarveout<static_cast<int>(sizeof(typename CollectiveEpilogue::SharedStorage))>,
    cutlass::gemm::collective::KernelScheduleAuto
  >::CollectiveOp;

using GemmKernel = cutlass::gemm::kernel::GemmUniversal<
    cute::Shape<int,int,int,int>,
    CollectiveMainloop,
    CollectiveEpilogue
>;
using Gemm = cutlass::gemm::device::GemmUniversalAdapter<GemmKernel>;

// Force the device kernel symbol into the cubin without needing a host main.
auto* _anchor = &cutlass::device_kernel<GemmKernel>;


// ===== COMPILED SASS (sm_100a) =====

	.target	sm_100a

	.elftype	@"ET_EXEC"


//--------------------- .note.nv.tkinfo           --------------------------
	.section	.note.nv.tkinfo,"",@"SHT_NOTE"
	.sectionflags	@"SHF_NOTE_NV_TKINFO"
	.tkinfo
        /*0018*/ 	.word	0x00000002
        /*0030*/ 	.string	""
        /*0030*/ 	.string	"ptxas"
        /*0030*/ 	.string	"Cuda compilation tools, release 13.0, V13.0.88"
        /*0030*/ 	.string	"Build cuda_13.0.r13.0/compiler.36424714_0"
        /*0030*/ 	.string	"-arch sm_100a -m 64 "



//--------------------- .note.nv.cuinfo           --------------------------
	.section	.note.nv.cuinfo,"",@"SHT_NOTE"
	.sectionflags	@"SHF_NOTE_NV_CUINFO"
        /*0018*/ 	.short	0x0002
        /*001a*/ 	.short	0x0064
        /*001c*/ 	.short	0x0082
	.zero		2


//--------------------- .nv.info                  --------------------------
	.section	.nv.info,"",@"SHT_CUDA_INFO"
	.align	4


	//----- nvinfo : EIATTR_REGCOUNT
	.align		4
        /*0000*/ 	.byte	0x04, 0x2f
        /*0002*/ 	.short	(.L_19 - .L_18)
	.align		4
.L_18:
        /*0004*/ 	.word	index@(_ZN7cutlass13device_kernelINS_4gemm6kernel13GemmUniversalIN4cute5tupleIJiiiiEEENS1_10collective13CollectiveMmaINS1_35MainloopSm100TmaUmmaWarpSpecializedILi14ELi2ELi3ENS5_IJNS4_1CILi2EEENSA_ILi1EEESC_EEEEENS5_IJNSA_ILi256EEENSA_ILi160EEENSA_ILi64EEEEEEaNS5_IJlSC_lEEEaSJ_NS4_8TiledMMAINS4_8MMA_AtomIJNS4_21SM100_MMA_S8_2x1SM_SSIaaiLi256ELi160ELNS4_4UMMA5MajorE0ELSO_0ELNSN_8SaturateE0EEEEEENS4_6LayoutINS5_IJSC_SC_SC_EEENS5_IJNSA_ILi0EEESU_SU_EEEEENS5_IJNS4_10UnderscoreESX_SX_EEEEENS4_18SM100_TMA_2SM_LOADENS4_14ComposedLayoutINS4_7SwizzleILi2ELi4ELi3EEENS4_18smem_ptr_flag_bitsILi8EEENSS_INS5_IJNSA_ILi8EEESH_EEENS5_IJSH_SC_EEEEEEEvNS4_8identityES10_S1A_vS1B_EENS_8epilogue10collective18CollectiveEpilogueINS1D_23Sm100TmaWarpSpecializedILi1ELi1ELi160ELb0ELb0EEEJNS5_IJNSA_ILi128EEESG_SH_EEENS5_IJNSS_IS1I_SC_EENSS_ISG_SC_EEEEEaSJ_aSJ_NS1D_6fusion15FusionCallbacksIS1H_NS1N_17LinearCombinationIaiaiLNS_15FloatRoundStyleE2EEES1J_S1M_JEEENS4_5SM1004TMEM4LOAD26SM100_TMEM_LOAD_32dp32b32xENS4_13SM90_TMA_LOADENS11_INS12_ILi1ELi4ELi3EEES15_NSS_INS5_IJS16_NSA_ILi32EEEEEENS5_IJS1Z_SC_EEEEEEENS4_39AutoVectorizingCopyWithAssumedAlignmentILi128EEENS4_14SM90_TMA_STOREES23_S25_S25_EEEvvEEEEvNT_6ParamsE)
        /*0008*/ 	.word	0x000000ff


	//----- nvinfo : EIATTR_FRAME_SIZE
	.align		4
.L_19:
        /*000c*/ 	.byte	0x04, 0x11
        /*000e*/ 	.short	(.L_21 - .L_20)
	.align		4
.L_20:
        /*0010*/ 	.word	index@($__internal_2_$__cuda_sm10x_tcgen05_guardrail_trap_unallocated_columns_being_dealloced)
        /*0014*/ 	.word	0x00000018


	//----- nvinfo : EIATTR_FRAME_SIZE
	.align		4
.L_21:
        /*0018*/ 	.byte	0x04, 0x11
        /*001a*/ 	.short	(.L_23 - .L_22)
	.align		4
.L_22:
        /*001c*/ 	.word	index@($__internal_1_$__cuda_sm10x_tcgen05_guardrail_trap_phase_invalid_during_alloc)
        /*0020*/ 	.word	0x00000018


	//----- nvinfo : EIATTR_FRAME_SIZE
	.align		4
.L_23:
        /*0024*/ 	.byte	0x04, 0x11
        /*0026*/ 	.short	(.L_25 - .L_24)
	.align		4
.L_24:
        /*0028*/ 	.word	index@($__internal_0_$__cuda_sm10x_tcgen05_guardrail_trap_col_being_dealloced_not_returned_by_alloc)
        /*002c*/ 	.word	0x00000018


	//----- nvinfo : EIATTR_FRAME_SIZE
	.align		4
.L_25:
        /*0030*/ 	.byte	0x04, 0x11
        /*0032*/ 	.short	(.L_27 - .L_26)
	.align		4
.L_26:
        /*0034*/ 	.word	index@(_ZN7cutlass13device_kernelINS_4gemm6kernel13GemmUniversalIN4cute5tupleIJiiiiEEENS1_10collective13CollectiveMmaINS1_35MainloopSm100TmaUmmaWarpSpecializedILi14ELi2ELi3ENS5_IJNS4_1CILi2EEENSA_ILi1EEESC_EEEEENS5_IJNSA_ILi256EEENSA_ILi160EEENSA_ILi64EEEEEEaNS5_IJlSC_lEEEaSJ_NS4_8TiledMMAINS4_8MMA_AtomIJNS4_21SM100_MMA_S8_2x1SM_SSIaaiLi256ELi160ELNS4_4UMMA5MajorE0ELSO_0ELNSN_8SaturateE0EEEEEENS4_6LayoutINS5_IJSC_SC_SC_EEENS5_IJNSA_ILi0EEESU_SU_EEEEENS5_IJNS4_10UnderscoreESX_SX_EEEEENS4_18SM100_TMA_2SM_LOADENS4_14ComposedLayoutINS4_7SwizzleILi2ELi4ELi3EEENS4_18smem_ptr_flag_bitsILi8EEENSS_INS5_IJNSA_ILi8EEESH_EEENS5_IJSH_SC_EEEEEEEvNS4_8identityES10_S1A_vS1B_EENS_8epilogue10collective18CollectiveEpilogueINS1D_23Sm100TmaWarpSpecializedILi1ELi1ELi160ELb0ELb0EEEJNS5_IJNSA_ILi128EEESG_SH_EEENS5_IJNSS_IS1I_SC_EENSS_ISG_SC_EEEEEaSJ_aSJ_NS1D_6fusion15FusionCallbacksIS1H_NS1N_17LinearCombinationIaiaiLNS_15FloatRoundStyleE2EEES1J_S1M_JEEENS4_5SM1004TMEM4LOAD26SM100_TMEM_LOAD_32dp32b32xENS4_13SM90_TMA_LOADENS11_INS12_ILi1ELi4ELi3EEES15_NSS_INS5_IJS16_NSA_ILi32EEEEEENS5_IJS1Z_SC_EEEEEEENS4_39AutoVectorizingCopyWithAssumedAlignmentILi128EEENS4_14SM90_TMA_STOREES23_S25_S25_EEEvvEEEEvNT_6ParamsE)
        /*0038*/ 	.word	0x00000018


	//----- nvinfo : EIATTR_MIN_STACK_SIZE
	.align		4
.L_27:
        /*003c*/ 	.byte	0x04, 0x12
        /*003e*/ 	.short	(.L_29 - .L_28)
	.align		4
.L_28:
        /*0040*/ 	.word	index@(_ZN7cutlass13device_kernelINS_4gemm6kernel13GemmUniversalIN4cute5tupleIJiiiiEEENS1_10collective13CollectiveMmaINS1_35MainloopSm100TmaUmmaWarpSpecializedILi14ELi2ELi3ENS5_IJNS4_1CILi2EEENSA_ILi1EEESC_EEEEENS5_IJNSA_ILi256EEENSA_ILi160EEENSA_ILi64EEEEEEaNS5_IJlSC_lEEEaSJ_NS4_8TiledMMAINS4_8MMA_AtomIJNS4_21SM100_MMA_S8_2x1SM_SSIaaiLi256ELi160ELNS4_4UMMA5MajorE0ELSO_0ELNSN_8SaturateE0EEEEEENS4_6LayoutINS5_IJSC_SC_SC_EEENS5_IJNSA_ILi0EEESU_SU_EEEEENS5_IJNS4_10UnderscoreESX_SX_EEEEENS4_18SM100_TMA_2SM_LOADENS4_14ComposedLayoutINS4_7SwizzleILi2ELi4ELi3EEENS4_18smem_ptr_flag_bitsILi8EEENSS_INS5_IJNSA_ILi8EEESH_EEENS5_IJSH_SC_EEEEEEEvNS4_8identityES10_S1A_vS1B_EENS_8epilogue10collective18CollectiveEpilogueINS1D_23Sm100TmaWarpSpecializedILi1ELi1ELi160ELb0ELb0EEEJNS5_IJNSA_ILi128EEESG_SH_EEENS5_IJNSS_IS1I_SC_EENSS_ISG_SC_EEEEEaSJ_aSJ_NS1D_6fusion15FusionCallbacksIS1H_NS1N_17LinearCombinationIaiaiLNS_15FloatRoundStyleE2EEES1J_S1M_JEEENS4_5SM1004TMEM4LOAD26SM100_TMEM_LOAD_32dp32b32xENS4_13SM90_TMA_LOADENS11_INS12_ILi1ELi4ELi3EEES15_NSS_INS5_IJS16_NSA_ILi32EEEEEENS5_IJS1Z_SC_EEEEEEENS4_39AutoVectorizingCopyWithAssumedAlignmentILi128EEENS4_14SM90_TMA_STOREES23_S25_S25_EEEvvEEEEvNT_6ParamsE)
        /*0044*/ 	.word	0x00000018
.L_29:


//--------------------- .nv.compat                --------------------------
	.section	.nv.compat,"",@"SHT_CUDA_COMPAT_INFO"
	.align	4
        /*0000*/ 	.byte	0x02, 0x09, 0x01, 0x00, 0x02, 0x02, 0x03, 0x00, 0x02, 0x05, 0x06, 0x00, 0x03, 0x07, 0x01, 0x01
        /*0010*/ 	.byte	0x02, 0x03, 0x01, 0x00, 0x02, 0x06, 0x01, 0x00, 0x04, 0x0b, 0x08, 0x00, 0x01, 0x00, 0x00, 0x00
        /*0020*/ 	.byte	0x00, 0x00, 0x00, 0x00


//--------------------- .nv.info._ZN7cutlass13device_kernelINS_4gemm6kernel13GemmUniversalIN4cute5tupleIJiiiiEEENS1_10collective13CollectiveMmaINS1_35MainloopSm100TmaUmmaWarpSpecializedILi14ELi2ELi3ENS5_IJNS4_1CILi2EEENSA_ILi1EEESC_EEEEENS5_IJNSA_ILi256EEENSA_ILi160EEENSA_ILi64EEEEEEaNS5_IJlSC_lEEEaSJ_NS4_8TiledMMAINS4_8MMA_AtomIJNS4_21SM100_MMA_S8_2x1SM_SSIaaiLi256ELi160ELNS4_4UMMA5MajorE0ELSO_0ELNSN_8SaturateE0EEEEEENS4_6LayoutINS5_IJSC_SC_SC_EEENS5_IJNSA_ILi0EEESU_SU_EEEEENS5_IJNS4_10UnderscoreESX_SX_EEEEENS4_18SM100_TMA_2SM_LOADENS4_14ComposedLayoutINS4_7SwizzleILi2ELi4ELi3EEENS4_18smem_ptr_flag_bitsILi8EEENSS_INS5_IJNSA_ILi8EEESH_EEENS5_IJSH_SC_EEEEEEEvNS4_8identityES10_S1A_vS1B_EENS_8epilogue10collective18CollectiveEpilogueINS1D_23Sm100TmaWarpSpecializedILi1ELi1ELi160ELb0ELb0EEEJNS5_IJNSA_ILi128EEESG_SH_EEENS5_IJNSS_IS1I_SC_EENSS_ISG_SC_EEEEEaSJ_aSJ_NS1D_6fusion15FusionCallbacksIS1H_NS1N_17LinearCombinationIaiaiLNS_15FloatRoundStyleE2EEES1J_S1M_JEEENS4_5SM1004TMEM4LOAD26SM100_TMEM_LOAD_32dp32b32xENS4_13SM90_TMA_LOADENS11_INS12_ILi1ELi4ELi3EEES15_NSS_INS5_IJS16_NSA_ILi32EEEEEENS5_IJS1Z_SC_EEEEEEENS4_39AutoVectorizingCopyWithAssumedAlignmentILi128EEENS4_14SM90_TMA_STOREES23_S25_S25_EEEvvEEEEvNT_6ParamsE --------------------------
	.section	.nv.info._ZN7cutlass13device_kernelINS_4gemm6kernel13GemmUniversalIN4cute5tupleIJiiiiEEENS1_10collective13CollectiveMmaINS1_35MainloopSm100TmaUmmaWarpSpecializedILi14ELi2ELi3ENS5_IJNS4_1CILi2EEENSA_ILi1EEESC_EEEEENS5_IJNSA_ILi256EEENSA_ILi160EEENSA_ILi64EEEEEEaNS5_IJlSC_lEEEaSJ_NS4_8TiledMMAINS4_8MMA_AtomIJNS4_21SM100_MMA_S8_2x1SM_SSIaaiLi256ELi160ELNS4_4UMMA5MajorE0ELSO_0ELNSN_8SaturateE0EEEEEENS4_6LayoutINS5_IJSC_SC_SC_EEENS5_IJNSA_ILi0EEESU_SU_EEEEENS5_IJNS4_10UnderscoreESX_SX_EEEEENS4_18SM100_TMA_2SM_LOADENS4_14ComposedLayoutINS4_7SwizzleILi2ELi4ELi3EEENS4_18smem_ptr_flag_bitsILi8EEENSS_INS5_IJNSA_ILi8EEESH_EEENS5_IJSH_SC_EEEEEEEvNS4_8identityES10_S1A_vS1B_EENS_8epilogue10collective18CollectiveEpilogueINS1D_23Sm100TmaWarpSpecializedILi1ELi1ELi160ELb0ELb0EEEJNS5_IJNSA_ILi128EEESG_SH_EEENS5_IJNSS_IS1I_SC_EENSS_ISG_SC_EEEEEaSJ_aSJ_NS1D_6fusion15FusionCallbacksIS1H_NS1N_17LinearCombinationIaiaiLNS_15FloatRoundStyleE2EEES1J_S1M_JEEENS4_5SM1004TMEM4LOAD26SM100_TMEM_LOAD_32dp32b32xENS4_13SM90_TMA_LOADENS11_INS12_ILi1ELi4ELi3EEES15_NSS_INS5_IJS16_NSA_ILi32EEEEEENS5_IJS1Z_SC_EEEEEEENS4_39AutoVectorizingCopyWithAssumedAlignmentILi128EEENS4_14SM90_TMA_STOREES23_S25_S25_EEEvvEEEEvNT_6ParamsE,"",@"SHT_CUDA_INFO"
	.sectionflags	@""
	.align	4


	//----- nvinfo : EIATTR_CUDA_API_VERSION
	.align		4
        /*0000*/ 	.byte	0x04, 0x37
        /*0002*/ 	.short	(.L_31 - .L_30)
.L_30:
        /*0004*/ 	.word	0x00000082


	//----- nvinfo : EIATTR_KPARAM_INFO
	.align		4
.L_31:
        /*0008*/ 	.byte	0x04, 0x17
        /*000a*/ 	.short	(.L_33 - .L_32)
.L_32:
        /*000c*/ 	.word	0x00000000
        /*0010*/ 	.short	0x0000
        /*0012*/ 	.short	0x0000
        /*0014*/ 	.byte	0x00, 0xf0, 0x01, 0x20


	//----- nvinfo : EIATTR_AT_ENTRY_FRAGMENTS
	.align		4
.L_33:
        /*0018*/ 	.byte	0x04, 0x4f
        /*001a*/ 	.short	(.L_35 - .L_34)


	//   ....[0]....
.L_34:
        /*001c*/ 	.word	0x00000007


	//----- nvinfo : EIATTR_RESERVED_SMEM_USED
	.align		4
.L_35:
        /*0020*/ 	.byte	0x01, 0x41
	.zero		2


	//----- nvinfo : EIATTR_SPARSE_MMA_MASK
	.align		4
        /*0024*/ 	.byte	0x03, 0x50
        /*0026*/ 	.short	0x0000


	//----- nvinfo : EIATTR_TCGEN05_2CTA_USED
	.align		4
        /*0028*/ 	.byte	0x01, 0x52
	.zero		2


	//----- nvinfo : EIATTR_MAXREG_COUNT
	.align		4
        /*002c*/ 	.byte	0x03, 0x1b
        /*002e*/ 	.short	0x00ff


	//----- nvinfo : EIATTR_NUM_BARRIERS
	.align		4
        /*0030*/ 	.byte	0x02, 0x4c
        /*0032*/ 	.byte	0x07
	.zero		1


	//----- nvinfo : EIATTR_EXTERNS
	.align		4
        /*0034*/ 	.byte	0x04, 0x0f
        /*0036*/ 	.short	(.L_37 - .L_36)


	//   ....[0]....
	.align		4
.L_36:
        /*0038*/ 	.word	index@(__assertfail)


	//----- nvinfo : EIATTR_ANNOTATIONS
	.align		4
.L_37:
        /*003c*/ 	.byte	0x04, 0x55
        /*003e*/ 	.short	(.L_39 - .L_38)


	//   ....[0]....
.L_38:
        /*0040*/ 	.word	0x00000001
        /*0044*/ 	.byte	0xe0, 0x00, 0x00, 0x00, 0x01, 0x00, 0x00, 0x00, 0x80, 0x01, 0x00, 0x00, 0x01, 0x00, 0x00, 0x00
        /*0054*/ 	.byte	0xc0, 0x01, 0x00, 0x00, 0x01, 0x00, 0x00, 0x00, 0x40, 0x51, 0x00, 0x00, 0x01, 0x00, 0x00, 0x00
        /*0064*/ 	.byte	0xf0, 0x51, 0x00, 0x00, 0x01, 0x00, 0x00, 0x00, 0x90, 0x56, 0x00, 0x00, 0x01, 0x00, 0x00, 0x00
        /*0074*/ 	.byte	0xb0, 0x60, 0x00, 0x00, 0x01, 0x00, 0x00, 0x00, 0x60, 0x62, 0x00, 0x00, 0x01, 0x00, 0x00, 0x00
        /*0084*/ 	.byte	0x30, 0x63, 0x00, 0x00, 0x01, 0x00, 0x00, 0x00, 0xf0, 0x67, 0x00, 0x00, 0x01, 0x00, 0x00, 0x00
        /*0094*/ 	.byte	0x00, 0x6a, 0x00, 0x00, 0x01, 0x00, 0x00, 0x00, 0x50, 0x72, 0x00, 0x00, 0x01, 0x00, 0x00, 0x00
        /*00a4*/ 	.byte	0xc0, 0x80, 0x00, 0x00, 0x01, 0x00, 0x00, 0x00, 0xf0, 0x8e, 0x00, 0x00, 0x01, 0x00, 0x00, 0x00
        /*00b4*/ 	.byte	0x50, 0x8f, 0x00, 0x00


	//----- nvinfo : EIATTR_MERCURY_ISA_VERSION
	.align		4
.L_39:
        /*00b8*/ 	.byte	0x03, 0x5f
        /*00ba*/ 	.short	0x0101


	//----- nvinfo : EIATTR_INT_WARP_WIDE_INSTR_OFFSETS
	.align		4
        /*00bc*/ 	.byte	0x04, 0x31
        /*00be*/ 	.short	(.L_41 - .L_40)


	//   ....[0]....
.L_40:
        /*00c0*/ 	.word	0x00000e50


	//   ....[1]....
        /*00c4*/ 	.word	0x00000ef0


	//   ....[2]....
        /*00c8*/ 	.word	0x000046b0


	//   ....[3]....
        /*00cc*/ 	.word	0x000046d0


	//   ....[4]....
        /*00d0*/ 	.word	0x00004700


	//   ....[5]....
        /*00d4*/ 	.word	0x00005330


	//   ....[6]....
        /*00d8*/ 	.word	0x000053b0


	//   ....[7]....
        /*00dc*/ 	.word	0x00005410


	//   ....[8]....
        /*00e0*/ 	.word	0x00005470


	//   ....[9]....
        /*00e4*/ 	.word	0x00005530


	//   ....[10]....
        /*00e8*/ 	.word	0x00005550


	//----- nvinfo : EIATTR_COOP_GROUP_MASK_REGIDS
	.align		4
.L_41:
        /*00ec*/ 	.byte	0x04, 0x29
        /*00ee*/ 	.short	(.L_43 - .L_42)


	//   ....[0]....
.L_42:
        /*00f0*/ 	.word	0xffffffff


	//   ....[1]....
        /*00f4*/ 	.word	0xffffffff


	//   ....[2]....
        /*00f8*/ 	.word	0xffffffff


	//   ....[3]....
        /*00fc*/ 	.word	0xffffffff


	//   ....[4]....
        /*0100*/ 	.word	0xffffffff


	//   ....[5]....
        /*0104*/ 	.word	0xffffffff


	//   ....[6]....
        /*0108*/ 	.word	0xffffffff


	//   ....[7]....
        /*010c*/ 	.word	0xffffffff


	//   ....[8]....
        /*0110*/ 	.word	0xffffffff


	//   ....[9]....
        /*0114*/ 	.word	0xffffffff


	//   ....[10]....
        /*0118*/ 	.word	0xffffffff


	//   ....[11]....
        /*011c*/ 	.word	0xffffffff


	//   ....[12]....
        /*0120*/ 	.word	0xffffffff


	//   ....[13]....
        /*0124*/ 	.word	0xffffffff


	//----- nvinfo : EIATTR_COOP_GROUP_INSTR_OFFSETS
	.align		4
.L_43:
        /*0128*/ 	.byte	0x04, 0x28
        /*012a*/ 	.short	(.L_45 - .L_44)


	//   ....[0]....
.L_44:
        /*012c*/ 	.word	0x000000b0


	//   ....[1]....
        /*0130*/ 	.word	0x00000550


	//   ....[2]....
        /*0134*/ 	.word	0x00000840


	//   ....[3]....
        /*0138*/ 	.word	0x00000970


	//   ....[4]....
        /*013c*/ 	.word	0x00000a60


	//   ....[5]....
        /*0140*/ 	.word	0x00000bc0


	//   ....[6]....
        /*0144*/ 	.word	0x00000d30


	//   ....[7]....
        /*0148*/ 	.word	0x00000f70


	//   ....[8]....
        /*014c*/ 	.word	0x000021c0


	//   ....[9]....
        /*0150*/ 	.word	0x00003600


	//   ....[10]....
        /*0154*/ 	.word	0x00003ad0


	//   ....[11]....
        /*0158*/ 	.word	0x00003b00


	//   ....[12]....
        /*015c*/ 	.word	0x000045b0


	//   ....[13]....
        /*0160*/ 	.word	0x000047c0


	//----- nvinfo : EIATTR_VRC_CTA_INIT_COUNT
	.align		4
.L_45:
        /*0164*/ 	.byte	0x02, 0x4a
        /*0166*/ 	.byte	0x80
	.zero		1


	//----- nvinfo : EIATTR_SYSCALL_OFFSETS
	.align		4
        /*0168*/ 	.byte	0x04, 0x46
        /*016a*/ 	.short	(.L_47 - .L_46)


	//   ....[0]....
.L_46:
        /*016c*/ 	.word	0x00005f50


	//   ....[1]....
        /*0170*/ 	.word	0x00006080


	//   ....[2]....
        /*0174*/ 	.word	0x00006bc0


	//   ....[3]....
        /*0178*/ 	.word	0x00006d30


	//   ....[4]....
        /*017c*/ 	.word	0x00006ea0


	//   ....[5]....
        /*0180*/ 	.word	0x00007010


	//   ....[6]....
        /*0184*/ 	.word	0x00007180


	//----- nvinfo : EIATTR_MBARRIER_INSTR_OFFSETS
	.align		4
.L_47:
        /*0188*/ 	.byte	0x04, 0x39
        /*018a*/ 	.short	(.L_49 - .L_48)


	//   ....[0]....
.L_48:
        /*018c*/ 	.word	0x00000660
        /*0190*/ 	.word	0x000000ff
        /*0194*/ 	.word	0x00000000
        /*0198*/ 	.short	0x0100
        /*019a*/ 	.byte	0x04
	.zero		1


	//   ....[1]....
        /*019c*/ 	.word	0x00000670
        /*01a0*/ 	.word	0x000000ff
        /*01a4*/ 	.word	0x00000070
        /*01a8*/ 	.short	0x0100
        /*01aa*/ 	.byte	0x04
	.zero		1


	//   ....[2]....
        /*01ac*/ 	.word	0x00000680
        /*01b0*/ 	.word	0x000000ff
        /*01b4*/ 	.word	0x00000008
        /*01b8*/ 	.short	0x0100
        /*01ba*/ 	.byte	0x04
	.zero		1


	//   ....[3]....
        /*01bc*/ 	.word	0x00000690
        /*01c0*/ 	.word	0x000000ff
        /*01c4*/ 	.word	0x00000078
        /*01c8*/ 	.short	0x0100
        /*01ca*/ 	.byte	0x04
	.zero		1


	//   ....[4]....
        /*01cc*/ 	.word	0x000006a0
        /*01d0*/ 	.word	0x000000ff
        /*01d4*/ 	.word	0x00000010
        /*01d8*/ 	.short	0x0100
        /*01da*/ 	.byte	0x04
	.zero		1


	//   ....[5]....
        /*01dc*/ 	.word	0x000006b0
        /*01e0*/ 	.word	0x000000ff
        /*01e4*/ 	.word	0x00000080
        /*01e8*/ 	.short	0x0100
        /*01ea*/ 	.byte	0x04
	.zero		1


	//   ....[6]....
        /*01ec*/ 	.word	0x000006c0
        /*01f0*/ 	.word	0x000000ff
        /*01f4*/ 	.word	0x00000018
        /*01f8*/ 	.short	0x0100
        /*01fa*/ 	.byte	0x04
	.zero		1


	//   ....[7]....
        /*01fc*/ 	.word	0x000006d0
        /*0200*/ 	.word	0x000000ff
        /*0204*/ 	.word	0x00000088
        /*0208*/ 	.short	0x0100
        /*020a*/ 	.byte	0x04
	.zero		1


	//   ....[8]....
        /*020c*/ 	.word	0x000006e0
        /*0210*/ 	.word	0x000000ff
        /*0214*/ 	.word	0x00000020
        /*0218*/ 	.short	0x0100
        /*021a*/ 	.byte	0x04
	.zero		1


	//   ....[9]....
        /*021c*/ 	.word	0x000006f0
        /*0220*/ 	.word	0x000000ff
        /*0224*/ 	.word	0x00000090
        /*0228*/ 	.short	0x0100
        /*022a*/ 	.byte	0x04
	.zero		1


	//   ....[10]....
        /*022c*/ 	.word	0x00000700
        /*0230*/ 	.word	0x000000ff
        /*0234*/ 	.word	0x00000028
        /*0238*/ 	.short	0x0100
        /*023a*/ 	.byte	0x04
	.zero		1


	//   ....[11]....
        /*023c*/ 	.word	0x00000710
        /*0240*/ 	.word	0x000000ff
        /*0244*/ 	.word	0x00000098
        /*0248*/ 	.short	0x0100
        /*024a*/ 	.byte	0x04
	.zero		1


	//   ....[12]....
        /*024c*/ 	.word	0x00000720
        /*0250*/ 	.word	0x000000ff
        /*0254*/ 	.word	0x00000030
        /*0258*/ 	.short	0x0100
        /*025a*/ 	.byte	0x04
	.zero		1


	//   ....[13]....
        /*025c*/ 	.word	0x00000730
        /*0260*/ 	.word	0x000000ff
        /*0264*/ 	.word	0x000000a0
        /*0268*/ 	.short	0x0100
        /*026a*/ 	.byte	0x04
	.zero		1


	//   ....[14]....
        /*026c*/ 	.word	0x00000740
        /*0270*/ 	.word	0x000000ff
        /*0274*/ 	.word	0x00000038
        /*0278*/ 	.short	0x0100
        /*027a*/ 	.byte	0x04
	.zero		1


	//   ....[15]....
        /*027c*/ 	.word	0x00000750
        /*0280*/ 	.word	0x000000ff
        /*0284*/ 	.word	0x000000a8
        /*0288*/ 	.short	0x0100
        /*028a*/ 	.byte	0x04
	.zero		1


	//   ....[16]....
        /*028c*/ 	.word	0x00000760
        /*0290*/ 	.word	0x000000ff
        /*0294*/ 	.word	0x00000040
        /*0298*/ 	.short	0x0100
        /*029a*/ 	.byte	0x04
	.zero		1


	//   ....[17]....
        /*029c*/ 	.word	0x00000770
        /*02a0*/ 	.word	0x000000ff
        /*02a4*/ 	.word	0x000000b0
        /*02a8*/ 	.short	0x0100
        /*02aa*/ 	.byte	0x04
	.zero		1


	//   ....[18]....
        /*02ac*/ 	.word	0x00000780
        /*02b0*/ 	.word	0x000000ff
        /*02b4*/ 	.word	0x00000048
        /*02b8*/ 	.short	0x0100
        /*02ba*/ 	.byte	0x04
	.zero		1


	//   ....[19]....
        /*02bc*/ 	.word	0x00000790
        /*02c0*/ 	.word	0x000000ff
        /*02c4*/ 	.word	0x000000b8
        /*02c8*/ 	.short	0x0100
        /*02ca*/ 	.byte	0x04
	.zero		1


	//   ....[20]....
        /*02cc*/ 	.word	0x000007a0
        /*02d0*/ 	.word	0x000000ff
        /*02d4*/ 	.word	0x00000050
        /*02d8*/ 	.short	0x0100
        /*02da*/ 	.byte	0x04
	.zero		1


	//   ....[21]....
        /*02dc*/ 	.word	0x000007b0
        /*02e0*/ 	.word	0x000000ff
        /*02e4*/ 	.word	0x000000c0
        /*02e8*/ 	.short	0x0100
        /*02ea*/ 	.byte	0x04
	.zero		1


	//   ....[22]....
        /*02ec*/ 	.word	0x000007c0
        /*02f0*/ 	.word	0x000000ff
        /*02f4*/ 	.word	0x00000058
        /*02f8*/ 	.short	0x0100
        /*02fa*/ 	.byte	0x04
	.zero		1


	//   ....[23]....
        /*02fc*/ 	.word	0x000007d0
        /*0300*/ 	.word	0x000000ff
        /*0304*/ 	.word	0x000000c8
        /*0308*/ 	.short	0x0100
        /*030a*/ 	.byte	0x04
	.zero		1


	//   ....[24]....
        /*030c*/ 	.word	0x000007e0
        /*0310*/ 	.word	0x000000ff
        /*0314*/ 	.word	0x00000060
        /*0318*/ 	.short	0x0100
        /*031a*/ 	.byte	0x04
	.zero		1


	//   ....[25]....
        /*031c*/ 	.word	0x000007f0
        /*0320*/ 	.word	0x000000ff
        /*0324*/ 	.word	0x000000d0
        /*0328*/ 	.short	0x0100
        /*032a*/ 	.byte	0x04
	.zero		1


	//   ....[26]....
        /*032c*/ 	.word	0x00000800
        /*0330*/ 	.word	0x000000ff
        /*0334*/ 	.word	0x00000068
        /*0338*/ 	.short	0x0100
        /*033a*/ 	.byte	0x04
	.zero		1


	//   ....[27]....
        /*033c*/ 	.word	0x00000810
        /*0340*/ 	.word	0x000000ff
        /*0344*/ 	.word	0x000000d8
        /*0348*/ 	.short	0x0100
        /*034a*/ 	.byte	0x04
	.zero		1


	//   ....[28]....
        /*034c*/ 	.word	0x00000940
        /*0350*/ 	.word	0x000000ff
        /*0354*/ 	.word	0x000000e0
        /*0358*/ 	.short	0x0100
        /*035a*/ 	.byte	0x04
	.zero		1


	//   ....[29]....
        /*035c*/ 	.word	0x00000950
        /*0360*/ 	.word	0x000000ff
        /*0364*/ 	.word	0x000000e8
        /*0368*/ 	.short	0x0100
        /*036a*/ 	.byte	0x04
	.zero		1


	//   ....[30]....
        /*036c*/ 	.word	0x00000a30
        /*0370*/ 	.word	0x000000ff
        /*0374*/ 	.word	0x000000f0
        /*0378*/ 	.short	0x0100
        /*037a*/ 	.byte	0x04
	.zero		1


	//   ....[31]....
        /*037c*/ 	.word	0x00000a40
        /*0380*/ 	.word	0x000000ff
        /*0384*/ 	.word	0x000000f8
        /*0388*/ 	.short	0x0100
        /*038a*/ 	.byte	0x04
	.zero		1


	//   ....[32]....
        /*038c*/ 	.word	0x00000b70
        /*0390*/ 	.word	0x000000ff
        /*0394*/ 	.word	0x00000100
        /*0398*/ 	.short	0x0100
        /*039a*/ 	.byte	0x04
	.zero		1


	//   ....[33]....
        /*039c*/ 	.word	0x00000b80
        /*03a0*/ 	.word	0x000000ff
        /*03a4*/ 	.word	0x00000110
        /*03a8*/ 	.short	0x0100
        /*03aa*/ 	.byte	0x04
	.zero		1


	//   ....[34]....
        /*03ac*/ 	.word	0x00000b90
        /*03b0*/ 	.word	0x000000ff
        /*03b4*/ 	.word	0x00000108
        /*03b8*/ 	.short	0x0100
        /*03ba*/ 	.byte	0x04
	.zero		1


	//   ....[35]....
        /*03bc*/ 	.word	0x00000ba0
        /*03c0*/ 	.word	0x000000ff
        /*03c4*/ 	.word	0x00000118
        /*03c8*/ 	.short	0x0100
        /*03ca*/ 	.byte	0x04
	.zero		1


	//   ....[36]....
        /*03cc*/ 	.word	0x00000cc0
        /*03d0*/ 	.word	0x000000ff
        /*03d4*/ 	.word	0x00000120
        /*03d8*/ 	.short	0x0100
        /*03da*/ 	.byte	0x04
	.zero		1


	//   ....[37]....
        /*03dc*/ 	.word	0x00000cd0
        /*03e0*/ 	.word	0x000000ff
        /*03e4*/ 	.word	0x00000138
        /*03e8*/ 	.short	0x0100
        /*03ea*/ 	.byte	0x04
	.zero		1


	//   ....[38]....
        /*03ec*/ 	.word	0x00000ce0
        /*03f0*/ 	.word	0x000000ff
        /*03f4*/ 	.word	0x00000128
        /*03f8*/ 	.short	0x0100
        /*03fa*/ 	.byte	0x04
	.zero		1


	//   ....[39]....
        /*03fc*/ 	.word	0x00000cf0
        /*0400*/ 	.word	0x000000ff
        /*0404*/ 	.word	0x00000140
        /*0408*/ 	.short	0x0100
        /*040a*/ 	.byte	0x04
	.zero		1


	//   ....[40]....
        /*040c*/ 	.word	0x00000d00
        /*0410*/ 	.word	0x000000ff
        /*0414*/ 	.word	0x00000130
        /*0418*/ 	.short	0x0100
        /*041a*/ 	.byte	0x04
	.zero		1


	//   ....[41]....
        /*041c*/ 	.word	0x00000d10
        /*0420*/ 	.word	0x000000ff
        /*0424*/ 	.word	0x00000148
        /*0428*/ 	.short	0x0100
        /*042a*/ 	.byte	0x04
	.zero		1


	//   ....[42]....
        /*042c*/ 	.word	0x00000e00
        /*0430*/ 	.word	0x000000ff
        /*0434*/ 	.word	0x00000150
        /*0438*/ 	.short	0x0100
        /*043a*/ 	.byte	0x04
	.zero		1


	//   ....[43]....
        /*043c*/ 	.word	0x00000e10
        /*0440*/ 	.word	0x000000ff
        /*0444*/ 	.word	0x00000160
        /*0448*/ 	.short	0x0100
        /*044a*/ 	.byte	0x04
	.zero		1


	//   ....[44]....
        /*044c*/ 	.word	0x00000e20
        /*0450*/ 	.word	0x000000ff
        /*0454*/ 	.word	0x00000158
        /*0458*/ 	.short	0x0100
        /*045a*/ 	.byte	0x04
	.zero		1


	//   ....[45]....
        /*045c*/ 	.word	0x00000e30
        /*0460*/ 	.word	0x000000ff
        /*0464*/ 	.word	0x00000168
        /*0468*/ 	.short	0x0100
        /*046a*/ 	.byte	0x04
	.zero		1


	//   ....[46]....
        /*046c*/ 	.word	0x00000f30
        /*0470*/ 	.word	0x000000ff
        /*0474*/ 	.word	0x00000170
        /*0478*/ 	.short	0x0100
        /*047a*/ 	.byte	0x04
	.zero		1


	//   ....[47]....
        /*047c*/ 	.word	0x000019f0
        /*0480*/ 	.word	0x00000003
        /*0484*/ 	.word	0x00000160
        /*0488*/ 	.short	0x010a
        /*048a*/ 	.byte	0xff
	.zero		1


	//   ....[48]....
        /*048c*/ 	.word	0x00001a20
        /*0490*/ 	.word	0x00000003
        /*0494*/ 	.word	0x00000150
        /*0498*/ 	.short	0x0101
        /*049a*/ 	.byte	0xff
	.zero		1


	//   ....[49]....
        /*049c*/ 	.word	0x00001af0
        /*04a0*/ 	.word	0x000000ff
        /*04a4*/ 	.word	0x00000070
        /*04a8*/ 	.short	0x010a
        /*04aa*/ 	.byte	0x06
	.zero		1


	//   ....[50]....
        /*04ac*/ 	.word	0x00001bc0
        /*04b0*/ 	.word	0x000000ff
        /*04b4*/ 	.word	0x00000070
        /*04b8*/ 	.short	0x010a
        /*04ba*/ 	.byte	0x21
	.zero		1


	//   ....[51]....
        /*04bc*/ 	.word	0x00001d70
        /*04c0*/ 	.word	0x000000ff
        /*04c4*/ 	.word	0x00000070
        /*04c8*/ 	.short	0x010a
        /*04ca*/ 	.byte	0x08
	.zero		1


	//   ....[52]....
        /*04cc*/ 	.word	0x00001e70
        /*04d0*/ 	.word	0x000000ff
        /*04d4*/ 	.word	0x000000f8
        /*04d8*/ 	.short	0x0101
        /*04da*/ 	.byte	0x04
	.zero		1


	//   ....[53]....
        /*04dc*/ 	.word	0x00001e90
        /*04e0*/ 	.word	0x000000ff
        /*04e4*/ 	.word	0x00000070
        /*04e8*/ 	.short	0x010a
        /*04ea*/ 	.byte	0x06
	.zero		1


	//   ....[54]....
        /*04ec*/ 	.word	0x00001f10
        /*04f0*/ 	.word	0x000000ff
        /*04f4*/ 	.word	0x00000070
        /*04f8*/ 	.short	0x010a
        /*04fa*/ 	.byte	0x11
	.zero		1


	//   ....[55]....
        /*04fc*/ 	.word	0x000020a0
        /*0500*/ 	.word	0x000000ff
        /*0504*/ 	.word	0x00000070
        /*0508*/ 	.short	0x010a
        /*050a*/ 	.byte	0x08
	.zero		1


	//   ....[56]....
        /*050c*/ 	.word	0x000021f0
        /*0510*/ 	.word	0x00000003
        /*0514*/ 	.word	0x00000100
        /*0518*/ 	.short	0x010a
        /*051a*/ 	.byte	0xff
	.zero		1


	//   ....[57]....
        /*051c*/ 	.word	0x00002340
        /*0520*/ 	.word	0x00000000
        /*0524*/ 	.word	0x00000000
        /*0528*/ 	.short	0x0101
        /*052a*/ 	.byte	0xff
	.zero		1


	//   ....[58]....
        /*052c*/ 	.word	0x000028e0
        /*0530*/ 	.word	0x000000ff
        /*0534*/ 	.word	0x00000000
        /*0538*/ 	.short	0x010a
        /*053a*/ 	.byte	0x04
	.zero		1


	//   ....[59]....
        /*053c*/ 	.word	0x00002970
        /*0540*/ 	.word	0x000000ff
        /*0544*/ 	.word	0x00000000
        /*0548*/ 	.short	0x010a
        /*054a*/ 	.byte	0x05
	.zero		1


	//   ....[60]....
        /*054c*/ 	.word	0x00002a00
        /*0550*/ 	.word	0x000000ff
        /*0554*/ 	.word	0x00000000
        /*0558*/ 	.short	0x010a
        /*055a*/ 	.byte	0x05
	.zero		1


	//   ....[61]....
        /*055c*/ 	.word	0x00002a90
        /*0560*/ 	.word	0x000000ff
        /*0564*/ 	.word	0x00000000
        /*0568*/ 	.short	0x010a
        /*056a*/ 	.byte	0x05
	.zero		1


	//   ....[62]....
        /*056c*/ 	.word	0x00002b20
        /*0570*/ 	.word	0x000000ff
        /*0574*/ 	.word	0x00000000
        /*0578*/ 	.short	0x010a
        /*057a*/ 	.byte	0x05
	.zero		1


	//   ....[63]....
        /*057c*/ 	.word	0x00002bb0
        /*0580*/ 	.word	0x000000ff
        /*0584*/ 	.word	0x00000000
        /*0588*/ 	.short	0x010a
        /*058a*/ 	.byte	0x05
	.zero		1


	//   ....[64]....
        /*058c*/ 	.word	0x00002c40
        /*0590*/ 	.word	0x000000ff
        /*0594*/ 	.word	0x00000000
        /*0598*/ 	.short	0x010a
        /*059a*/ 	.byte	0x05
	.zero		1


	//   ....[65]....
        /*059c*/ 	.word	0x00002cd0
        /*05a0*/ 	.word	0x000000ff
        /*05a4*/ 	.word	0x00000000
        /*05a8*/ 	.short	0x010a
        /*05aa*/ 	.byte	0x05
	.zero		1


	//   ....[66]....
        /*05ac*/ 	.word	0x00002d60
        /*05b0*/ 	.word	0x000000ff
        /*05b4*/ 	.word	0x00000000
        /*05b8*/ 	.short	0x010a
        /*05ba*/ 	.byte	0x05
	.zero		1


	//   ....[67]....
        /*05bc*/ 	.word	0x00002df0
        /*05c0*/ 	.word	0x000000ff
        /*05c4*/ 	.word	0x00000000
        /*05c8*/ 	.short	0x010a
        /*05ca*/ 	.byte	0x05
	.zero		1


	//   ....[68]....
        /*05cc*/ 	.word	0x00002e80
        /*05d0*/ 	.word	0x000000ff
        /*05d4*/ 	.word	0x00000000
        /*05d8*/ 	.short	0x010a
        /*05da*/ 	.byte	0x05
	.zero		1


	//   ....[69]....
        /*05dc*/ 	.word	0x00002f10
        /*05e0*/ 	.word	0x000000ff
        /*05e4*/ 	.word	0x00000000
        /*05e8*/ 	.short	0x010a
        /*05ea*/ 	.byte	0x05
	.zero		1


	//   ....[70]....
        /*05ec*/ 	.word	0x00002fa0
        /*05f0*/ 	.word	0x000000ff
        /*05f4*/ 	.word	0x00000000
        /*05f8*/ 	.short	0x010a
        /*05fa*/ 	.byte	0x05
	.zero		1


	//   ....[71]....
        /*05fc*/ 	.word	0x00003040
        /*0600*/ 	.word	0x00000000
        /*0604*/ 	.word	0x00000000
        /*0608*/ 	.short	0x010a
        /*060a*/ 	.byte	0xff
	.zero		1


	//   ....[72]....
        /*060c*/ 	.word	0x00003160
        /*0610*/ 	.word	0x00000002
        /*0614*/ 	.word	0x00000150
        /*0618*/ 	.short	0x010a
        /*061a*/ 	.byte	0xff
	.zero		1


	//   ....[73]....
        /*061c*/ 	.word	0x000031c0
        /*0620*/ 	.word	0x00000004
        /*0624*/ 	.word	0x00000000
        /*0628*/ 	.short	0x0101
        /*062a*/ 	.byte	0xff
	.zero		1


	//   ....[74]....
        /*062c*/ 	.word	0x000031e0
        /*0630*/ 	.word	0x000000ff
        /*0634*/ 	.word	0x00000110
        /*0638*/ 	.short	0x010a
        /*063a*/ 	.byte	0x04
	.zero		1


	//   ....[75]....
        /*063c*/ 	.word	0x00003300
        /*0640*/ 	.word	0x00000002
        /*0644*/ 	.word	0x00000100
        /*0648*/ 	.short	0x010a
        /*064a*/ 	.byte	0xff
	.zero		1


	//   ....[76]....
        /*064c*/ 	.word	0x00003410
        /*0650*/ 	.word	0x00000002
        /*0654*/ 	.word	0x00000000
        /*0658*/ 	.short	0x0101
        /*065a*/ 	.byte	0xff
	.zero		1


	//   ....[77]....
        /*065c*/ 	.word	0x000034a0
        /*0660*/ 	.word	0x000000ff
        /*0664*/ 	.word	0x00000110
        /*0668*/ 	.short	0x0106
        /*066a*/ 	.byte	0x04
	.zero		1


	//   ....[78]....
        /*066c*/ 	.word	0x000034c0
        /*0670*/ 	.word	0x000000ff
        /*0674*/ 	.word	0x00000110
        /*0678*/ 	.short	0x010a
        /*067a*/ 	.byte	0x04
	.zero		1


	//   ....[79]....
        /*067c*/ 	.word	0x00003550
        /*0680*/ 	.word	0x000000ff
        /*0684*/ 	.word	0x00000110
        /*0688*/ 	.short	0x0106
        /*068a*/ 	.byte	0x07
	.zero		1


	//   ....[80]....
        /*068c*/ 	.word	0x00003590
        /*0690*/ 	.word	0x00000000
        /*0694*/ 	.word	0x00000110
        /*0698*/ 	.short	0x010a
        /*069a*/ 	.byte	0xff
	.zero		1


	//   ....[81]....
        /*069c*/ 	.word	0x000037d0
        /*06a0*/ 	.word	0x000000ff
        /*06a4*/ 	.word	0x00000008
        /*06a8*/ 	.short	0x010a
        /*06aa*/ 	.byte	0x06
	.zero		1


	//   ....[82]....
        /*06ac*/ 	.word	0x000037f0
        /*06b0*/ 	.word	0x000000ff
        /*06b4*/ 	.word	0x00000008
        /*06b8*/ 	.short	0x010a
        /*06ba*/ 	.byte	0x06
	.zero		1


	//   ....[83]....
        /*06bc*/ 	.word	0x00003980
        /*06c0*/ 	.word	0x000000ff
        /*06c4*/ 	.word	0x00000008
        /*06c8*/ 	.short	0x010a
        /*06ca*/ 	.byte	0x06
	.zero		1


	//   ....[84]....
        /*06cc*/ 	.word	0x000039a0
        /*06d0*/ 	.word	0x000000ff
        /*06d4*/ 	.word	0x00000008
        /*06d8*/ 	.short	0x010a
        /*06da*/ 	.byte	0x06
	.zero		1


	//   ....[85]....
        /*06dc*/ 	.word	0x00003a60
        /*06e0*/ 	.word	0x000000ff
        /*06e4*/ 	.word	0x00000000
        /*06e8*/ 	.short	0x0101
        /*06ea*/ 	.byte	0x04
	.zero		1


	//   ....[86]....
        /*06ec*/ 	.word	0x00003d60
        /*06f0*/ 	.word	0x00000000
        /*06f4*/ 	.word	0x00000100
        /*06f8*/ 	.short	0x010a
        /*06fa*/ 	.byte	0xff
	.zero		1


	//   ....[87]....
        /*06fc*/ 	.word	0x00003e20
        /*0700*/ 	.word	0x00000000
        /*0704*/ 	.word	0x00000000
        /*0708*/ 	.short	0x0101
        /*070a*/ 	.byte	0xff
	.zero		1


	//   ....[88]....
        /*070c*/ 	.word	0x00003ed0
        /*0710*/ 	.word	0x000000ff
        /*0714*/ 	.word	0x00000000
        /*0718*/ 	.short	0x010a
        /*071a*/ 	.byte	0x05
	.zero		1


	//   ....[89]....
        /*071c*/ 	.word	0x00003ee0
        /*0720*/ 	.word	0x000000ff
        /*0724*/ 	.word	0x00000138
        /*0728*/ 	.short	0x010a
        /*072a*/ 	.byte	0x17
	.zero		1


	//   ....[90]....
        /*072c*/ 	.word	0x00003f90
        /*0730*/ 	.word	0x000000ff
        /*0734*/ 	.word	0x00000000
        /*0738*/ 	.short	0x010a
        /*073a*/ 	.byte	0x07
	.zero		1


	//   ....[91]....
        /*073c*/ 	.word	0x000040c0
        /*0740*/ 	.word	0x000000ff
        /*0744*/ 	.word	0x00000000
        /*0748*/ 	.short	0x010a
        /*074a*/ 	.byte	0x06
	.zero		1


	//   ....[92]....
        /*074c*/ 	.word	0x00004330
        /*0750*/ 	.word	0x000000ff
        /*0754*/ 	.word	0x00000000
        /*0758*/ 	.short	0x010a
        /*075a*/ 	.byte	0x04
	.zero		1


	//   ....[93]....
        /*075c*/ 	.word	0x000043c0
        /*0760*/ 	.word	0x000000ff
        /*0764*/ 	.word	0x00000000
        /*0768*/ 	.short	0x010a
        /*076a*/ 	.byte	0x05
	.zero		1


	//   ....[94]....
        /*076c*/ 	.word	0x00004460
        /*0770*/ 	.word	0x00000000
        /*0774*/ 	.word	0x00000000
        /*0778*/ 	.short	0x010a
        /*077a*/ 	.byte	0xff
	.zero		1


	//   ....[95]....
        /*077c*/ 	.word	0x000044a0
        /*0780*/ 	.word	0x00000000
        /*0784*/ 	.word	0x00000000
        /*0788*/ 	.short	0x010a
        /*078a*/ 	.byte	0xff
	.zero		1


	//   ....[96]....
        /*078c*/ 	.word	0x00004510
        /*0790*/ 	.word	0x000000ff
        /*0794*/ 	.word	0x00000000
        /*0798*/ 	.short	0x0101
        /*079a*/ 	.byte	0x04
	.zero		1


	//   ....[97]....
        /*079c*/ 	.word	0x00004550
        /*07a0*/ 	.word	0x000000ff
        /*07a4*/ 	.word	0x00000170
        /*07a8*/ 	.short	0x010a
        /*07aa*/ 	.byte	0x12
	.zero		1


	//   ....[98]....
        /*07ac*/ 	.word	0x000045a0
        /*07b0*/ 	.word	0x000000ff
        /*07b4*/ 	.word	0x00000000
        /*07b8*/ 	.short	0x0101
        /*07ba*/ 	.byte	0x04
	.zero		1


	//   ....[99]....
        /*07bc*/ 	.word	0x00004a50
        /*07c0*/ 	.word	0x00000003
        /*07c4*/ 	.word	0x00000100
        /*07c8*/ 	.short	0x010a
        /*07ca*/ 	.byte	0xff
	.zero		1


	//   ....[100]....
        /*07cc*/ 	.word	0x00004bc0
        /*07d0*/ 	.word	0x00000000
        /*07d4*/ 	.word	0x00000000
        /*07d8*/ 	.short	0x0101
        /*07da*/ 	.byte	0xff
	.zero		1


	//   ....[101]....
        /*07dc*/ 	.word	0x00005080
        /*07e0*/ 	.word	0x000000ff
        /*07e4*/ 	.word	0x000000f8
        /*07e8*/ 	.short	0x010a
        /*07ea*/ 	.byte	0x1d
	.zero		1


	//   ....[102]....
        /*07ec*/ 	.word	0x00005250
        /*07f0*/ 	.word	0x000000ff
        /*07f4*/ 	.word	0x000000e8
        /*07f8*/ 	.short	0x010a
        /*07fa*/ 	.byte	0x1d
	.zero		1


	//   ....[103]....
        /*07fc*/ 	.word	0x00005570
        /*0800*/ 	.word	0x000000ff
        /*0804*/ 	.word	0x000000e0
        /*0808*/ 	.short	0x010b
        /*080a*/ 	.byte	0x1d
	.zero		1


	//   ....[104]....
        /*080c*/ 	.word	0x00005580
        /*0810*/ 	.word	0x000000ff
        /*0814*/ 	.word	0x00000000
        /*0818*/ 	.short	0x0101
        /*081a*/ 	.byte	0x2c
	.zero		1


	//   ....[105]....
        /*081c*/ 	.word	0x000055c0
        /*0820*/ 	.word	0x00000000
        /*0824*/ 	.word	0x000000e8
        /*0828*/ 	.short	0x010a
        /*082a*/ 	.byte	0xff
	.zero		1


	//   ....[106]....
        /*082c*/ 	.word	0x000057c0
        /*0830*/ 	.word	0x000000ff
        /*0834*/ 	.word	0x00000100
        /*0838*/ 	.short	0x010a
        /*083a*/ 	.byte	0x04
	.zero		1


	//   ....[107]....
        /*083c*/ 	.word	0x00005890
        /*0840*/ 	.word	0x000000ff
        /*0844*/ 	.word	0x00000000
        /*0848*/ 	.short	0x0101
        /*084a*/ 	.byte	0x04
	.zero		1


	//   ....[108]....
        /*084c*/ 	.word	0x00006560
        /*0850*/ 	.word	0x000000ff
        /*0854*/ 	.word	0x000000e0
        /*0858*/ 	.short	0x010a
        /*085a*/ 	.byte	0x2c
	.zero		1


	//   ....[109]....
        /*085c*/ 	.word	0x00006570
        /*0860*/ 	.word	0x00000000
        /*0864*/ 	.word	0x00000120
        /*0868*/ 	.short	0x010a
        /*086a*/ 	.byte	0xff
	.zero		1


	//   ....[110]....
        /*086c*/ 	.word	0x000067c0
        /*0870*/ 	.word	0x000000ff
        /*0874*/ 	.word	0x000000e0
        /*0878*/ 	.short	0x010a
        /*087a*/ 	.byte	0x2c
	.zero		1


	//   ....[111]....
        /*087c*/ 	.word	0x000069e0
        /*0880*/ 	.word	0x000000ff
        /*0884*/ 	.word	0x00000000
        /*0888*/ 	.short	0x0101
        /*088a*/ 	.byte	0x04
	.zero		1


	//   ....[112]....
        /*088c*/ 	.word	0x00006aa0
        /*0890*/ 	.word	0x00000000
        /*0894*/ 	.word	0x00000120
        /*0898*/ 	.short	0x010a
        /*089a*/ 	.byte	0xff
	.zero		1


	//   ....[113]....
        /*089c*/ 	.word	0x00008b70
        /*08a0*/ 	.word	0x000000ff
        /*08a4*/ 	.word	0x00000000
        /*08a8*/ 	.short	0x0101
        /*08aa*/ 	.byte	0x05
	.zero		1


	//   ....[114]....
        /*08ac*/ 	.word	0x0000a3d0
        /*08b0*/ 	.word	0x00000003
        /*08b4*/ 	.word	0x00000160
        /*08b8*/ 	.short	0x010a
        /*08ba*/ 	.byte	0xff
	.zero		1


	//   ....[115]....
        /*08bc*/ 	.word	0x0000a430
        /*08c0*/ 	.word	0x00000000
        /*08c4*/ 	.word	0x00000070
        /*08c8*/ 	.short	0x010a
        /*08ca*/ 	.byte	0xff
	.zero		1


	//   ....[116]....
        /*08cc*/ 	.word	0x0000a490
        /*08d0*/ 	.word	0x00000000
        /*08d4*/ 	.word	0x00000070
        /*08d8*/ 	.short	0x010a
        /*08da*/ 	.byte	0xff
	.zero		1


	//   ....[117]....
        /*08dc*/ 	.word	0x0000a4e0
        /*08e0*/ 	.word	0x00000003
        /*08e4*/ 	.word	0x00000100
        /*08e8*/ 	.short	0x010a
        /*08ea*/ 	.byte	0xff
	.zero		1


	//   ....[118]....
        /*08ec*/ 	.word	0x0000a540
        /*08f0*/ 	.word	0x00000000
        /*08f4*/ 	.word	0x00000000
        /*08f8*/ 	.short	0x010a
        /*08fa*/ 	.byte	0xff
	.zero		1


	//   ....[119]....
        /*08fc*/ 	.word	0x0000a5a0
        /*0900*/ 	.word	0x00000000
        /*0904*/ 	.word	0x00000000
        /*0908*/ 	.short	0x010a
        /*090a*/ 	.byte	0xff
	.zero		1


	//   ....[120]....
        /*090c*/ 	.word	0x0000a600
        /*0910*/ 	.word	0x00000000
        /*0914*/ 	.word	0x00000000
        /*0918*/ 	.short	0x010a
        /*091a*/ 	.byte	0xff
	.zero		1


	//   ....[121]....
        /*091c*/ 	.word	0x0000a660
        /*0920*/ 	.word	0x00000000
        /*0924*/ 	.word	0x00000000
        /*0928*/ 	.short	0x010a
        /*092a*/ 	.byte	0xff
	.zero		1


	//   ....[122]....
        /*092c*/ 	.word	0x0000a6c0
        /*0930*/ 	.word	0x00000000
        /*0934*/ 	.word	0x00000000
        /*0938*/ 	.short	0x010a
        /*093a*/ 	.byte	0xff
	.zero		1


	//   ....[123]....
        /*093c*/ 	.word	0x0000a720
        /*0940*/ 	.word	0x00000000
        /*0944*/ 	.word	0x00000000
        /*0948*/ 	.short	0x010a
        /*094a*/ 	.byte	0xff
	.zero		1


	//   ....[124]....
        /*094c*/ 	.word	0x0000a780
        /*0950*/ 	.word	0x00000000
        /*0954*/ 	.word	0x00000000
        /*0958*/ 	.short	0x010a
        /*095a*/ 	.byte	0xff
	.zero		1


	//   ....[125]....
        /*095c*/ 	.word	0x0000a7e0
        /*0960*/ 	.word	0x00000000
        /*0964*/ 	.word	0x00000000
        /*0968*/ 	.short	0x010a
        /*096a*/ 	.byte	0xff
	.zero		1


	//   ....[126]....
        /*096c*/ 	.word	0x0000a840
        /*0970*/ 	.word	0x00000000
        /*0974*/ 	.word	0x00000000
        /*0978*/ 	.short	0x010a
        /*097a*/ 	.byte	0xff
	.zero		1


	//   ....[127]....
        /*097c*/ 	.word	0x0000a8a0
        /*0980*/ 	.word	0x00000000
        /*0984*/ 	.word	0x00000000
        /*0988*/ 	.short	0x010a
        /*098a*/ 	.byte	0xff
	.zero		1


	//   ....[128]....
        /*098c*/ 	.word	0x0000a900
        /*0990*/ 	.word	0x00000000
        /*0994*/ 	.word	0x00000000
        /*0998*/ 	.short	0x010a
        /*099a*/ 	.byte	0xff
	.zero		1


	//   ....[129]....
        /*099c*/ 	.word	0x0000a960
        /*09a0*/ 	.word	0x00000000
        /*09a4*/ 	.word	0x00000000
        /*09a8*/ 	.short	0x010a
        /*09aa*/ 	.byte	0xff
	.zero		1


	//   ....[130]....
        /*09ac*/ 	.word	0x0000a9c0
        /*09b0*/ 	.word	0x00000000
        /*09b4*/ 	.word	0x00000000
        /*09b8*/ 	.short	0x010a
        /*09ba*/ 	.byte	0xff
	.zero		1


	//   ....[131]....
        /*09bc*/ 	.word	0x0000aa10
        /*09c0*/ 	.word	0x00000002
        /*09c4*/ 	.word	0x00000150
        /*09c8*/ 	.short	0x010a
        /*09ca*/ 	.byte	0xff
	.zero		1


	//   ....[132]....
        /*09cc*/ 	.word	0x0000aa70
        /*09d0*/ 	.word	0x00000002
        /*09d4*/ 	.word	0x00000110
        /*09d8*/ 	.short	0x010a
        /*09da*/ 	.byte	0xff
	.zero		1


	//   ....[133]....
        /*09dc*/ 	.word	0x0000aac0
        /*09e0*/ 	.word	0x00000002
        /*09e4*/ 	.word	0x00000100
        /*09e8*/ 	.short	0x010a
        /*09ea*/ 	.byte	0xff
	.zero		1


	//   ....[134]....
        /*09ec*/ 	.word	0x0000ab20
        /*09f0*/ 	.word	0x00000000
        /*09f4*/ 	.word	0x00000110
        /*09f8*/ 	.short	0x010a
        /*09fa*/ 	.byte	0xff
	.zero		1


	//   ....[135]....
        /*09fc*/ 	.word	0x0000ab80
        /*0a00*/ 	.word	0x00000000
        /*0a04*/ 	.word	0x00000008
        /*0a08*/ 	.short	0x010a
        /*0a0a*/ 	.byte	0xff
	.zero		1


	//   ....[136]....
        /*0a0c*/ 	.word	0x0000ac70
        /*0a10*/ 	.word	0x00000000
        /*0a14*/ 	.word	0x00000008
        /*0a18*/ 	.short	0x010a
        /*0a1a*/ 	.byte	0xff
	.zero		1


	//   ....[137]....
        /*0a1c*/ 	.word	0x0000acc0
        /*0a20*/ 	.word	0x00000000
        /*0a24*/ 	.word	0x00000100
        /*0a28*/ 	.short	0x010a
        /*0a2a*/ 	.byte	0xff
	.zero		1


	//   ....[138]....
        /*0a2c*/ 	.word	0x0000ad20
        /*0a30*/ 	.word	0x00000000
        /*0a34*/ 	.word	0x00000138
        /*0a38*/ 	.short	0x010a
        /*0a3a*/ 	.byte	0xff
	.zero		1


	//   ....[139]....
        /*0a3c*/ 	.word	0x0000ad80
        /*0a40*/ 	.word	0x00000000
        /*0a44*/ 	.word	0x00000000
        /*0a48*/ 	.short	0x010a
        /*0a4a*/ 	.byte	0xff
	.zero		1


	//   ....[140]....
        /*0a4c*/ 	.word	0x0000ade0
        /*0a50*/ 	.word	0x00000000
        /*0a54*/ 	.word	0x00000000
        /*0a58*/ 	.short	0x010a
        /*0a5a*/ 	.byte	0xff
	.zero		1


	//   ....[141]....
        /*0a5c*/ 	.word	0x0000ae40
        /*0a60*/ 	.word	0x00000000
        /*0a64*/ 	.word	0x00000000
        /*0a68*/ 	.short	0x010a
        /*0a6a*/ 	.byte	0xff
	.zero		1


	//   ....[142]....
        /*0a6c*/ 	.word	0x0000aea0
        /*0a70*/ 	.word	0x00000000
        /*0a74*/ 	.word	0x00000170
        /*0a78*/ 	.short	0x010a
        /*0a7a*/ 	.byte	0xff
	.zero		1


	//   ....[143]....
        /*0a7c*/ 	.word	0x0000aef0
        /*0a80*/ 	.word	0x00000003
        /*0a84*/ 	.word	0x00000100
        /*0a88*/ 	.short	0x010a
        /*0a8a*/ 	.byte	0xff
	.zero		1


	//   ....[144]....
        /*0a8c*/ 	.word	0x0000af50
        /*0a90*/ 	.word	0x00000000
        /*0a94*/ 	.word	0x000000f8
        /*0a98*/ 	.short	0x010a
        /*0a9a*/ 	.byte	0xff
	.zero		1


	//   ....[145]....
        /*0a9c*/ 	.word	0x0000afb0
        /*0aa0*/ 	.word	0x00000003
        /*0aa4*/ 	.word	0x000000e8
        /*0aa8*/ 	.short	0x010a
        /*0aaa*/ 	.byte	0xff
	.zero		1


	//   ....[146]....
        /*0aac*/ 	.word	0x0000b010
        /*0ab0*/ 	.word	0x00000000
        /*0ab4*/ 	.word	0x00000100
        /*0ab8*/ 	.short	0x010a
        /*0aba*/ 	.byte	0xff
	.zero		1


	//   ....[147]....
        /*0abc*/ 	.word	0x0000b070
        /*0ac0*/ 	.word	0x00000003
        /*0ac4*/ 	.word	0x000000e0
        /*0ac8*/ 	.short	0x010a
        /*0aca*/ 	.byte	0xff
	.zero		1


	//   ....[148]....
        /*0acc*/ 	.word	0x0000b0c0
        /*0ad0*/ 	.word	0x00000000
        /*0ad4*/ 	.word	0x00000120
        /*0ad8*/ 	.short	0x010a
        /*0ada*/ 	.byte	0xff
	.zero		1


	//----- nvinfo : EIATTR_NUM_MBARRIERS
	.align		4
.L_49:
        /*0adc*/ 	.byte	0x03, 0x38
        /*0ade*/ 	.short	0x002f


	//----- nvinfo : EIATTR_EXIT_INSTR_OFFSETS
	.align		4
        /*0ae0*/ 	.byte	0x04, 0x1c
        /*0ae2*/ 	.short	(.L_51 - .L_50)


	//   ....[0]....
.L_50:
        /*0ae4*/ 	.word	0x00003070


	//   ....[1]....
        /*0ae8*/ 	.word	0x00003560


	//   ....[2]....
        /*0aec*/ 	.word	0x000035c0


	//   ....[3]....
        /*0af0*/ 	.word	0x000047d0


	//   ....[4]....
        /*0af4*/ 	.word	0x000055f0


	//   ....[5]....
        /*0af8*/ 	.word	0x00005630


	//   ....[6]....
        /*0afc*/ 	.word	0x0000a3c0


	//----- nvinfo : EIATTR_MAX_THREADS
	.align		4
.L_51:
        /*0b00*/ 	.byte	0x04, 0x05
        /*0b02*/ 	.short	(.L_53 - .L_52)
.L_52:
        /*0b04*/ 	.word	0x00000100
        /*0b08*/ 	.word	0x00000001
        /*0b0c*/ 	.word	0x00000001


	//----- nvinfo : EIATTR_CRS_STACK_SIZE
	.align		4
.L_53:
        /*0b10*/ 	.byte	0x04, 0x1e
        /*0b12*/ 	.short	(.L_55 - .L_54)
.L_54:
        /*0b14*/ 	.word	0x00000000


	//----- nvinfo : EIATTR_CBANK_PARAM_SIZE
	.align		4
.L_55:
        /*0b18*/ 	.byte	0x03, 0x19
        /*0b1a*/ 	.short	0x0800


	//----- nvinfo : EIATTR_PARAM_CBANK
	.align		4
        /*0b1c*/ 	.byte	0x04, 0x0a
        /*0b1e*/ 	.short	(.L_57 - .L_56)
	.align		4
.L_56:
        /*0b20*/ 	.word	index@(.nv.constant0._ZN7cutlass13device_kernelINS_4gemm6kernel13GemmUniversalIN4cute5tupleIJiiiiEEENS1_10collective13CollectiveMmaINS1_35MainloopSm100TmaUmmaWarpSpecializedILi14ELi2ELi3ENS5_IJNS4_1CILi2EEENSA_ILi1EEESC_EEEEENS5_IJNSA_ILi256EEENSA_ILi160EEENSA_ILi64EEEEEEaNS5_IJlSC_lEEEaSJ_NS4_8TiledMMAINS4_8MMA_AtomIJNS4_21SM100_MMA_S8_2x1SM_SSIaaiLi256ELi160ELNS4_4UMMA5MajorE0ELSO_0ELNSN_8SaturateE0EEEEEENS4_6LayoutINS5_IJSC_SC_SC_EEENS5_IJNSA_ILi0EEESU_SU_EEEEENS5_IJNS4_10UnderscoreESX_SX_EEEEENS4_18SM100_TMA_2SM_LOADENS4_14ComposedLayoutINS4_7SwizzleILi2ELi4ELi3EEENS4_18smem_ptr_flag_bitsILi8EEENSS_INS5_IJNSA_ILi8EEESH_EEENS5_IJSH_SC_EEEEEEEvNS4_8identityES10_S1A_vS1B_EENS_8epilogue10collective18CollectiveEpilogueINS1D_23Sm100TmaWarpSpecializedILi1ELi1ELi160ELb0ELb0EEEJNS5_IJNSA_ILi128EEESG_SH_EEENS5_IJNSS_IS1I_SC_EENSS_ISG_SC_EEEEEaSJ_aSJ_NS1D_6fusion15FusionCallbacksIS1H_NS1N_17LinearCombinationIaiaiLNS_15FloatRoundStyleE2EEES1J_S1M_JEEENS4_5SM1004TMEM4LOAD26SM100_TMEM_LOAD_32dp32b32xENS4_13SM90_TMA_LOADENS11_INS12_ILi1ELi4ELi3EEES15_NSS_INS5_IJS16_NSA_ILi32EEEEEENS5_IJS1Z_SC_EEEEEEENS4_39AutoVectorizingCopyWithAssumedAlignmentILi128EEENS4_14SM90_TMA_STOREES23_S25_S25_EEEvvEEEEvNT_6ParamsE)
        /*0b24*/ 	.short	0x0380
        /*0b26*/ 	.short	0x0800


	//----- nvinfo : EIATTR_SW_WAR
	.align		4
.L_57:
        /*0b28*/ 	.byte	0x04, 0x36
        /*0b2a*/ 	.short	(.L_59 - .L_58)
.L_58:
        /*0b2c*/ 	.word	0x00000008
.L_59:


//--------------------- .nv.callgraph             --------------------------
	.section	.nv.callgraph,"",@"SHT_CUDA_CALLGRAPH"
	.align	4
	.sectionentsize	8
	.align		4
        /*0000*/ 	.word	0x00000000
	.align		4
        /*0004*/ 	.word	0xffffffff
	.align		4
        /*0008*/ 	.word	index@(_ZN7cutlass13device_kernelINS_4gemm6kernel13GemmUniversalIN4cute5tupleIJiiiiEEENS1_10collective13CollectiveMmaINS1_35MainloopSm100TmaUmmaWarpSpecializedILi14ELi2ELi3ENS5_IJNS4_1CILi2EEENSA_ILi1EEESC_EEEEENS5_IJNSA_ILi256EEENSA_ILi160EEENSA_ILi64EEEEEEaNS5_IJlSC_lEEEaSJ_NS4_8TiledMMAINS4_8MMA_AtomIJNS4_21SM100_MMA_S8_2x1SM_SSIaaiLi256ELi160ELNS4_4UMMA5MajorE0ELSO_0ELNSN_8SaturateE0EEEEEENS4_6LayoutINS5_IJSC_SC_SC_EEENS5_IJNSA_ILi0EEESU_SU_EEEEENS5_IJNS4_10UnderscoreESX_SX_EEEEENS4_18SM100_TMA_2SM_LOADENS4_14ComposedLayoutINS4_7SwizzleILi2ELi4ELi3EEENS4_18smem_ptr_flag_bitsILi8EEENSS_INS5_IJNSA_ILi8EEESH_EEENS5_IJSH_SC_EEEEEEEvNS4_8identityES10_S1A_vS1B_EENS_8epilogue10collective18CollectiveEpilogueINS1D_23Sm100TmaWarpSpecializedILi1ELi1ELi160ELb0ELb0EEEJNS5_IJNSA_ILi128EEESG_SH_EEENS5_IJNSS_IS1I_SC_EENSS_ISG_SC_EEEEEaSJ_aSJ_NS1D_6fusion15FusionCallbacksIS1H_NS1N_17LinearCombinationIaiaiLNS_15FloatRoundStyleE2EEES1J_S1M_JEEENS4_5SM1004TMEM4LOAD26SM100_TMEM_LOAD_32dp32b32xENS4_13SM90_TMA_LOADENS11_INS12_ILi1ELi4ELi3EEES15_NSS_INS5_IJS16_NSA_ILi32EEEEEENS5_IJS1Z_SC_EEEEEEENS4_39AutoVectorizingCopyWithAssumedAlignmentILi128EEENS4_14SM90_TMA_STOREES23_S25_S25_EEEvvEEEEvNT_6ParamsE)
	.align		4
        /*000c*/ 	.word	index@(__assertfail)
	.align		4
        /*0010*/ 	.word	0x00000000
	.align		4
        /*0014*/ 	.word	0xfffffffe
	.align		4
        /*0018*/ 	.word	0x00000000
	.align		4
        /*001c*/ 	.word	0xfffffffd
	.align		4
        /*0020*/ 	.word	0x00000000
	.align		4
        /*0024*/ 	.word	0xfffffffc


//--------------------- .nv.constant4             --------------------------
	.section	.nv.constant4,"a",@progbits
	.align	8
	.align		8
.nv.constant4:
        /*0000*/ 	.dword	__assertfail
	.align		8
        /*0008*/ 	.dword	__unnamed_1
	.align		8
        /*0010*/ 	.dword	__unnamed_2
	.align		8
        /*0018*/ 	.dword	_ZN40_INTERNAL_13dcbff1_4_k_cu_0d61e155_294504cuda3std3__45__cpo5beginE
	.align		8
        /*0020*/ 	.dword	_ZN40_INTERNAL_13dcbff1_4_k_cu_0d61e155_294504cuda3std3__45__cpo3endE
	.align		8
        /*0028*/ 	.dword	_ZN40_INTERNAL_13dcbff1_4_k_cu_0d61e155_294504cuda3std3__45__cpo6cbeginE
	.align		8
        /*0030*/ 	.dword	_ZN40_INTERNAL_13dcbff1_4_k_cu_0d61e155_294504cuda3std3__45__cpo4cendE
	.align		8
        /*0038*/ 	.dword	_ZN40_INTERNAL_13dcbff1_4_k_cu_0d61e155_294504cuda3std3__442_GLOBAL__N__13dcbff1_4_k_cu_0d61e155_294506ignoreE
	.align		8
        /*0040*/ 	.dword	_ZN40_INTERNAL_13dcbff1_4_k_cu_0d61e155_294504cuda3std3__419piecewise_constructE
	.align		8
        /*0048*/ 	.dword	_ZN40_INTERNAL_13dcbff1_4_k_cu_0d61e155_294504cuda3std3__48in_placeE
	.align		8
        /*0050*/ 	.dword	_ZN40_INTERNAL_13dcbff1_4_k_cu_0d61e155_294504cuda3std6ranges3__45__cpo4swapE
	.align		8
        /*0058*/ 	.dword	_ZN40_INTERNAL_13dcbff1_4_k_cu_0d61e155_294504cuda3std6ranges3__45__cpo9iter_moveE
	.align		8
        /*0060*/ 	.dword	_ZN40_INTERNAL_13dcbff1_4_k_cu_0d61e155_294504cute7productE
	.align		8
        /*0068*/ 	.dword	_ZN40_INTERNAL_13dcbff1_4_k_cu_0d61e155_294504cute1_E
	.align		8
        /*0070*/ 	.dword	$str$25
	.align		8
        /*0078*/ 	.dword	$str$26
	.align		8
        /*0080*/ 	.dword	$str$27
	.align		8
        /*0088*/ 	.dword	$str$28


//--------------------- .text._ZN7cutlass13device_kernelINS_4gemm6kernel13GemmUniversalIN4cute5tupleIJiiiiEEENS1_10collective13CollectiveMmaINS1_35MainloopSm100TmaUmmaWarpSpecializedILi14ELi2ELi3ENS5_IJNS4_1CILi2EEENSA_ILi1EEESC_EEEEENS5_IJNSA_ILi256EEENSA_ILi160EEENSA_ILi64EEEEEEaNS5_IJlSC_lEEEaSJ_NS4_8TiledMMAINS4_8MMA_AtomIJNS4_21SM100_MMA_S8_2x1SM_SSIaaiLi256ELi160ELNS4_4UMMA5MajorE0ELSO_0ELNSN_8SaturateE0EEEEEENS4_6LayoutINS5_IJSC_SC_SC_EEENS5_IJNSA_ILi0EEESU_SU_EEEEENS5_IJNS4_10UnderscoreESX_SX_EEEEENS4_18SM100_TMA_2SM_LOADENS4_14ComposedLayoutINS4_7SwizzleILi2ELi4ELi3EEENS4_18smem_ptr_flag_bitsILi8EEENSS_INS5_IJNSA_ILi8EEESH_EEENS5_IJSH_SC_EEEEEEEvNS4_8identityES10_S1A_vS1B_EENS_8epilogue10collective18CollectiveEpilogueINS1D_23Sm100TmaWarpSpecializedILi1ELi1ELi160ELb0ELb0EEEJNS5_IJNSA_ILi128EEESG_SH_EEENS5_IJNSS_IS1I_SC_EENSS_ISG_SC_EEEEEaSJ_aSJ_NS1D_6fusion15FusionCallbacksIS1H_NS1N_17LinearCombinationIaiaiLNS_15FloatRoundStyleE2EEES1J_S1M_JEEENS4_5SM1004TMEM4LOAD26SM100_TMEM_LOAD_32dp32b32xENS4_13SM90_TMA_LOADENS11_INS12_ILi1ELi4ELi3EEES15_NSS_INS5_IJS16_NSA_ILi32EEEEEENS5_IJS1Z_SC_EEEEEEENS4_39AutoVectorizingCopyWithAssumedAlignmentILi128EEENS4_14SM90_TMA_STOREES23_S25_S25_EEEvvEEEEvNT_6ParamsE --------------------------
	.section	.text._ZN7cutlass13device_kernelINS_4gemm6kernel13GemmUniversalIN4cute5tupleIJiiiiEEENS1_10collective13CollectiveMmaINS1_35MainloopSm100TmaUmmaWarpSpecializedILi14ELi2ELi3ENS5_IJNS4_1CILi2EEENSA_ILi1EEESC_EEEEENS5_IJNSA_ILi256EEENSA_ILi160EEENSA_ILi64EEEEEEaNS5_IJlSC_lEEEaSJ_NS4_8TiledMMAINS4_8MMA_AtomIJNS4_21SM100_MMA_S8_2x1SM_SSIaaiLi256ELi160ELNS4_4UMMA5MajorE0ELSO_0ELNSN_8SaturateE0EEEEEENS4_6LayoutINS5_IJSC_SC_SC_EEENS5_IJNSA_ILi0EEESU_SU_EEEEENS5_IJNS4_10UnderscoreESX_SX_EEEEENS4_18SM100_TMA_2SM_LOADENS4_14ComposedLayoutINS4_7SwizzleILi2ELi4ELi3EEENS4_18smem_ptr_flag_bitsILi8EEENSS_INS5_IJNSA_ILi8EEESH_EEENS5_IJSH_SC_EEEEEEEvNS4_8identityES10_S1A_vS1B_EENS_8epilogue10collective18CollectiveEpilogueINS1D_23Sm100TmaWarpSpecializedILi1ELi1ELi160ELb0ELb0EEEJNS5_IJNSA_ILi128EEESG_SH_EEENS5_IJNSS_IS1I_SC_EENSS_ISG_SC_EEEEEaSJ_aSJ_NS1D_6fusion15FusionCallbacksIS1H_NS1N_17LinearCombinationIaiaiLNS_15FloatRoundStyleE2EEES1J_S1M_JEEENS4_5SM1004TMEM4LOAD26SM100_TMEM_LOAD_32dp32b32xENS4_13SM90_TMA_LOADENS11_INS12_ILi1ELi4ELi3EEES15_NSS_INS5_IJS16_NSA_ILi32EEEEEENS5_IJS1Z_SC_EEEEEEENS4_39AutoVectorizingCopyWithAssumedAlignmentILi128EEENS4_14SM90_TMA_STOREES23_S25_S25_EEEvvEEEEvNT_6ParamsE,"ax",@progbits
	.align	128
.text._ZN7cutlass13device_kernelINS_4gemm6kernel13GemmUniversalIN4cute5tupleIJiiiiEEENS1_10collective13CollectiveMmaINS1_35MainloopSm100TmaUmmaWarpSpecializedILi14ELi2ELi3ENS5_IJNS4_1CILi2EEENSA_ILi1EEESC_EEEEENS5_IJNSA_ILi256EEENSA_ILi160EEENSA_ILi64EEEEEEaNS5_IJlSC_lEEEaSJ_NS4_8TiledMMAINS4_8MMA_AtomIJNS4_21SM100_MMA_S8_2x1SM_SSIaaiLi256ELi160ELNS4_4UMMA5MajorE0ELSO_0ELNSN_8SaturateE0EEEEEENS4_6LayoutINS5_IJSC_SC_SC_EEENS5_IJNSA_ILi0EEESU_SU_EEEEENS5_IJNS4_10UnderscoreESX_SX_EEEEENS4_18SM100_TMA_2SM_LOADENS4_14ComposedLayoutINS4_7SwizzleILi2ELi4ELi3EEENS4_18smem_ptr_flag_bitsILi8EEENSS_INS5_IJNSA_ILi8EEESH_EEENS5_IJSH_SC_EEEEEEEvNS4_8identityES10_S1A_vS1B_EENS_8epilogue10collective18CollectiveEpilogueINS1D_23Sm100TmaWarpSpecializedILi1ELi1ELi160ELb0ELb0EEEJNS5_IJNSA_ILi128EEESG_SH_EEENS5_IJNSS_IS1I_SC_EENSS_ISG_SC_EEEEEaSJ_aSJ_NS1D_6fusion15FusionCallbacksIS1H_NS1N_17LinearCombinationIaiaiLNS_15FloatRoundStyleE2EEES1J_S1M_JEEENS4_5SM1004TMEM4LOAD26SM100_TMEM_LOAD_32dp32b32xENS4_13SM90_TMA_LOADENS11_INS12_ILi1ELi4ELi3EEES15_NSS_INS5_IJS16_NSA_ILi32EEEEEENS5_IJS1Z_SC_EEEEEEENS4_39AutoVectorizingCopyWithAssumedAlignmentILi128EEENS4_14SM90_TMA_STOREES23_S25_S25_EEEvvEEEEvNT_6ParamsE:
        .type           _ZN7cutlass13device_kernelINS_4gemm6kernel13GemmUniversalIN4cute5tupleIJiiiiEEENS1_10collective13CollectiveMmaINS1_35MainloopSm100TmaUmmaWarpSpecializedILi14ELi2ELi3ENS5_IJNS4_1CILi2EEENSA_ILi1EEESC_EEEEENS5_IJNSA_ILi256EEENSA_ILi160EEENSA_ILi64EEEEEEaNS5_IJlSC_lEEEaSJ_NS4_8TiledMMAINS4_8MMA_AtomIJNS4_21SM100_MMA_S8_2x1SM_SSIaaiLi256ELi160ELNS4_4UMMA5MajorE0ELSO_0ELNSN_8SaturateE0EEEEEENS4_6LayoutINS5_IJSC_SC_SC_EEENS5_IJNSA_ILi0EEESU_SU_EEEEENS5_IJNS4_10UnderscoreESX_SX_EEEEENS4_18SM100_TMA_2SM_LOADENS4_14ComposedLayoutINS4_7SwizzleILi2ELi4ELi3EEENS4_18smem_ptr_flag_bitsILi8EEENSS_INS5_IJNSA_ILi8EEESH_EEENS5_IJSH_SC_EEEEEEEvNS4_8identityES10_S1A_vS1B_EENS_8epilogue10collective18CollectiveEpilogueINS1D_23Sm100TmaWarpSpecializedILi1ELi1ELi160ELb0ELb0EEEJNS5_IJNSA_ILi128EEESG_SH_EEENS5_IJNSS_IS1I_SC_EENSS_ISG_SC_EEEEEaSJ_aSJ_NS1D_6fusion15FusionCallbacksIS1H_NS1N_17LinearCombinationIaiaiLNS_15FloatRoundStyleE2EEES1J_S1M_JEEENS4_5SM1004TMEM4LOAD26SM100_TMEM_LOAD_32dp32b32xENS4_13SM90_TMA_LOADENS11_INS12_ILi1ELi4ELi3EEES15_NSS_INS5_IJS16_NSA_ILi32EEEEEENS5_IJS1Z_SC_EEEEEEENS4_39AutoVectorizingCopyWithAssumedAlignmentILi128EEENS4_14SM90_TMA_STOREES23_S25_S25_EEEvvEEEEvNT_6ParamsE,@function
        .size           _ZN7cutlass13device_kernelINS_4gemm6kernel13GemmUniversalIN4cute5tupleIJiiiiEEENS1_10collective13CollectiveMmaINS1_35MainloopSm100TmaUmmaWarpSpecializedILi14ELi2ELi3ENS5_IJNS4_1CILi2EEENSA_ILi1EEESC_EEEEENS5_IJNSA_ILi256EEENSA_ILi160EEENSA_ILi64EEEEEEaNS5_IJlSC_lEEEaSJ_NS4_8TiledMMAINS4_8MMA_AtomIJNS4_21SM100_MMA_S8_2x1SM_SSIaaiLi256ELi160ELNS4_4UMMA5MajorE0ELSO_0ELNSN_8SaturateE0EEEEEENS4_6LayoutINS5_IJSC_SC_SC_EEENS5_IJNSA_ILi0EEESU_SU_EEEEENS5_IJNS4_10UnderscoreESX_SX_EEEEENS4_18SM100_TMA_2SM_LOADENS4_14ComposedLayoutINS4_7SwizzleILi2ELi4ELi3EEENS4_18smem_ptr_flag_bitsILi8EEENSS_INS5_IJNSA_ILi8EEESH_EEENS5_IJSH_SC_EEEEEEEvNS4_8identityES10_S1A_vS1B_EENS_8epilogue10collective18CollectiveEpilogueINS1D_23Sm100TmaWarpSpecializedILi1ELi1ELi160ELb0ELb0EEEJNS5_IJNSA_ILi128EEESG_SH_EEENS5_IJNSS_IS1I_SC_EENSS_ISG_SC_EEEEEaSJ_aSJ_NS1D_6fusion15FusionCallbacksIS1H_NS1N_17LinearCombinationIaiaiLNS_15FloatRoundStyleE2EEES1J_S1M_JEEENS4_5SM1004TMEM4LOAD26SM100_TMEM_LOAD_32dp32b32xENS4_13SM90_TMA_LOADENS11_INS12_ILi1ELi4ELi3EEES15_NSS_INS5_IJS16_NSA_ILi32EEEEEENS5_IJS1Z_SC_EEEEEEENS4_39AutoVectorizingCopyWithAssumedAlignmentILi128EEENS4_14SM90_TMA_STOREES23_S25_S25_EEEvvEEEEvNT_6ParamsE,(.L_x_181 - _ZN7cutlass13device_kernelINS_4gemm6kernel13GemmUniversalIN4cute5tupleIJiiiiEEENS1_10collective13CollectiveMmaINS1_35MainloopSm100TmaUmmaWarpSpecializedILi14ELi2ELi3ENS5_IJNS4_1CILi2EEENSA_ILi1EEESC_EEEEENS5_IJNSA_ILi256EEENSA_ILi160EEENSA_ILi64EEEEEEaNS5_IJlSC_lEEEaSJ_NS4_8TiledMMAINS4_8MMA_AtomIJNS4_21SM100_MMA_S8_2x1SM_SSIaaiLi256ELi160ELNS4_4UMMA5MajorE0ELSO_0ELNSN_8SaturateE0EEEEEENS4_6LayoutINS5_IJSC_SC_SC_EEENS5_IJNSA_ILi0EEESU_SU_EEEEENS5_IJNS4_10UnderscoreESX_SX_EEEEENS4_18SM100_TMA_2SM_LOADENS4_14ComposedLayoutINS4_7SwizzleILi2ELi4ELi3EEENS4_18smem_ptr_flag_bitsILi8EEENSS_INS5_IJNSA_ILi8EEESH_EEENS5_IJSH_SC_EEEEEEEvNS4_8identityES10_S1A_vS1B_EENS_8epilogue10collective18CollectiveEpilogueINS1D_23Sm100TmaWarpSpecializedILi1ELi1ELi160ELb0ELb0EEEJNS5_IJNSA_ILi128EEESG_SH_EEENS5_IJNSS_IS1I_SC_EENSS_ISG_SC_EEEEEaSJ_aSJ_NS1D_6fusion15FusionCallbacksIS1H_NS1N_17LinearCombinationIaiaiLNS_15FloatRoundStyleE2EEES1J_S1M_JEEENS4_5SM1004TMEM4LOAD26SM100_TMEM_LOAD_32dp32b32xENS4_13SM90_TMA_LOADENS11_INS12_ILi1ELi4ELi3EEES15_NSS_INS5_IJS16_NSA_ILi32EEEEEENS5_IJS1Z_SC_EEEEEEENS4_39AutoVectorizingCopyWithAssumedAlignmentILi128EEENS4_14SM90_TMA_STOREES23_S25_S25_EEEvvEEEEvNT_6ParamsE)
        .other          _ZN7cutlass13device_kernelINS_4gemm6kernel13GemmUniversalIN4cute5tupleIJiiiiEEENS1_10collective13CollectiveMmaINS1_35MainloopSm100TmaUmmaWarpSpecializedILi14ELi2ELi3ENS5_IJNS4_1CILi2EEENSA_ILi1EEESC_EEEEENS5_IJNSA_ILi256EEENSA_ILi160EEENSA_ILi64EEEEEEaNS5_IJlSC_lEEEaSJ_NS4_8TiledMMAINS4_8MMA_AtomIJNS4_21SM100_MMA_S8_2x1SM_SSIaaiLi256ELi160ELNS4_4UMMA5MajorE0ELSO_0ELNSN_8SaturateE0EEEEEENS4_6LayoutINS5_IJSC_SC_SC_EEENS5_IJNSA_ILi0EEESU_SU_EEEEENS5_IJNS4_10UnderscoreESX_SX_EEEEENS4_18SM100_TMA_2SM_LOADENS4_14ComposedLayoutINS4_7SwizzleILi2ELi4ELi3EEENS4_18smem_ptr_flag_bitsILi8EEENSS_INS5_IJNSA_ILi8EEESH_EEENS5_IJSH_SC_EEEEEEEvNS4_8identityES10_S1A_vS1B_EENS_8epilogue10collective18CollectiveEpilogueINS1D_23Sm100TmaWarpSpecializedILi1ELi1ELi160ELb0ELb0EEEJNS5_IJNSA_ILi128EEESG_SH_EEENS5_IJNSS_IS1I_SC_EENSS_ISG_SC_EEEEEaSJ_aSJ_NS1D_6fusion15FusionCallbacksIS1H_NS1N_17LinearCombinationIaiaiLNS_15FloatRoundStyleE2EEES1J_S1M_JEEENS4_5SM1004TMEM4LOAD26SM100_TMEM_LOAD_32dp32b32xENS4_13SM90_TMA_LOADENS11_INS12_ILi1ELi4ELi3EEES15_NSS_INS5_IJS16_NSA_ILi32EEEEEENS5_IJS1Z_SC_EEEEEEENS4_39AutoVectorizingCopyWithAssumedAlignmentILi128EEENS4_14SM90_TMA_STOREES23_S25_S25_EEEvvEEEEvNT_6ParamsE,@"STO_CUDA_ENTRY STV_DEFAULT"
_ZN7cutlass13device_kernelINS_4gemm6kernel13GemmUniversalIN4cute5tupleIJiiiiEEENS1_10collective13CollectiveMmaINS1_35MainloopSm100TmaUmmaWarpSpecializedILi14ELi2ELi3ENS5_IJNS4_1CILi2EEENSA_ILi1EEESC_EEEEENS5_IJNSA_ILi256EEENSA_ILi160EEENSA_ILi64EEEEEEaNS5_IJlSC_lEEEaSJ_NS4_8TiledMMAINS4_8MMA_AtomIJNS4_21SM100_MMA_S8_2x1SM_SSIaaiLi256ELi160ELNS4_4UMMA5MajorE0ELSO_0ELNSN_8SaturateE0EEEEEENS4_6LayoutINS5_IJSC_SC_SC_EEENS5_IJNSA_ILi0EEESU_SU_EEEEENS5_IJNS4_10UnderscoreESX_SX_EEEEENS4_18SM100_TMA_2SM_LOADENS4_14ComposedLayoutINS4_7SwizzleILi2ELi4ELi3EEENS4_18smem_ptr_flag_bitsILi8EEENSS_INS5_IJNSA_ILi8EEESH_EEENS5_IJSH_SC_EEEEEEEvNS4_8identityES10_S1A_vS1B_EENS_8epilogue10collective18CollectiveEpilogueINS1D_23Sm100TmaWarpSpecializedILi1ELi1ELi160ELb0ELb0EEEJNS5_IJNSA_ILi128EEESG_SH_EEENS5_IJNSS_IS1I_SC_EENSS_ISG_SC_EEEEEaSJ_aSJ_NS1D_6fusion15FusionCallbacksIS1H_NS1N_17LinearCombinationIaiaiLNS_15FloatRoundStyleE2EEES1J_S1M_JEEENS4_5SM1004TMEM4LOAD26SM100_TMEM_LOAD_32dp32b32xENS4_13SM90_TMA_LOADENS11_INS12_ILi1ELi4ELi3EEES15_NSS_INS5_IJS16_NSA_ILi32EEEEEENS5_IJS1Z_SC_EEEEEEENS4_39AutoVectorizingCopyWithAssumedAlignmentILi128EEENS4_14SM90_TMA_STOREES23_S25_S25_EEEvvEEEEvNT_6ParamsE:
[----:B------:R-:W1:Y:S01]  /*0000*/  LDC R1, c[0x0][0x37c] ;  /* 0x0000df00ff017b82 */ /* 0x000e620000000800 */
[----:B------:R-:W2:Y:S01]  /*0010*/  S2R R4, SR_TID.X ;  /* 0x0000000000047919 */ /* 0x000ea20000002100 */
[----:B------:R-:W3:Y:S01]  /*0020*/  LDCU.64 UR10, c[0x0][0x890] ;  /* 0x00011200ff0a77ac */ /* 0x000ee20008000a00 */
[----:B-1----:R-:W-:-:S05]  /*0030*/  VIADD R1, R1, 0xffffffe8 ;  /* 0xffffffe801017836 */ /* 0x002fca0000000000 */
[----:B------:R-:W1:Y:S01]  /*0040*/  S2UR UR5, SR_CgaCtaId ;  /* 0x00000000000579c3 */ /* 0x000e620000008800 */
[----:B------:R-:W-:Y:S01]  /*0050*/  ELECT P1, URZ, PT ;  /* 0x0000000000ff782f */ /* 0x000fe20003820000 */
[----:B---3--:R-:W-:-:S04]  /*0060*/  UISETP.NE.U32.AND UP0, UPT, UR10, URZ, UPT ;  /* 0x000000ff0a00728c */ /* 0x008fc8000bf05070 */
[----:B------:R-:W-:Y:S02]  /*0070*/  UISETP.NE.AND.EX UP0, UPT, UR11, URZ, UPT, UP0 ;  /* 0x000000ff0b00728c */ /* 0x000fe4000bf05300 */
[----:B-1----:R-:W-:Y:S02]  /*0080*/  ULOP3.LUT UR34, UR5, 0x1, URZ, 0xc0, !UPT ;  /* 0x0000000105227892 */ /* 0x002fe4000f8ec0ff */
[----:B------:R-:W-:Y:S01]  /*0090*/  ULOP3.LUT UR33, UR5, 0x1, URZ, 0x3c, !UPT ;  /* 0x0000000105217892 */ /* 0x000fe2000f8e3cff */
[----:B--2---:R-:W-:-:S05]  /*00a0*/  SHF.R.U32.HI R2, RZ, 0x5, R4 ;  /* 0x00000005ff027819 */ /* 0x004fca0000011604 */
[----:B------:R-:W1:Y:S02]  /*00b0*/  SHFL.IDX PT, R0, R2, RZ, 0x1f ;  /* 0x00001fff02007589 */ /* 0x000e6400000e0000 */
[----:B-1----:R-:W-:Y:S02]  /*00c0*/  R2UR UR14, R0 ;  /* 0x00000000000e72ca */ /* 0x002fe400000e0000 */
[----:B------:R-:W-:-:S05]  /*00d0*/  PRMT R0, RZ, 0x7610, R0 ;  /* 0x00007610ff007816 */ /* 0x000fca0000000000 */
[----:B------:R1:W-:Y:S01]  /*00e0*/  STL.S16 [R1], R0 ;  /* 0x0000000001007387 */ /* 0x0003e20000100600 */
[----:B------:R-:W-:Y:S07]  /*00f0*/  BRA.U UP0, `(.L_x_0) ;  /* 0x0000000100387547 */ /* 0x000fee000b800000 */
[----:B------:R-:W2:Y:S02]  /*0100*/  LDCU.64 UR6, c[0x0][0x888] ;  /* 0x00011100ff0677ac */ /* 0x000ea40008000a00 */
[----:B--2---:R-:W-:-:S04]  /*0110*/  UISETP.NE.U32.AND UP0, UPT, UR6, URZ, UPT ;  /* 0x000000ff0600728c */ /* 0x004fc8000bf05070 */
[----:B------:R-:W-:-:S09]  /*0120*/  UISETP.NE.AND.EX UP0, UPT, UR7, URZ, UPT, UP0 ;  /* 0x000000ff0700728c */ /* 0x000fd2000bf05300 */
[----:B------:R-:W-:Y:S05]  /*0130*/  BRA.U !UP0, `(.L_x_1) ;  /* 0x0000000108187547 */ /* 0x000fea000b800000 */
[----:B------:R-:W2:Y:S01]  /*0140*/  LDC.64 R154, c[0x0][0x888] ;  /* 0x00022200ff9a7b82 */ /* 0x000ea20000000a00 */
[----:B------:R-:W2:Y:S02]  /*0150*/  LDCU.64 UR6, c[0x0][0x358] ;  /* 0x00006b00ff0677ac */ /* 0x000ea40008000a00 */
[----:B--2---:R2:W5:Y:S01]  /*0160*/  LDG.E R154, desc[UR6][R154.64] ;  /* 0x000000069a9a7981 */ /* 0x004562000c1e1900 */
[----:B-1----:R-:W-:-:S05]  /*0170*/  HFMA2 R0, -RZ, RZ, 0, 5.9604644775390625e-08 ;  /* 0x00000001ff007431 */ /* 0x002fca00000001ff */
[----:B------:R2:W-:Y:S01]  /*0180*/  STL.S16 [R1], R0 ;  /* 0x0000000001007387 */ /* 0x0005e20000100600 */
[----:B------:R-:W-:Y:S05]  /*0190*/  BRA `(.L_x_0) ;  /* 0x0000000000107947 */ /* 0x000fea0003800000 */
.L_x_1:
[----:B-1----:R-:W-:Y:S01]  /*01a0*/  HFMA2 R0, -RZ, RZ, 0, 5.9604644775390625e-08 ;  /* 0x00000001ff007431 */ /* 0x002fe200000001ff */
[----:B------:R-:W1:Y:S04]  /*01b0*/  LDCU UR4, c[0x0][0x880] ;  /* 0x00011000ff0477ac */ /* 0x000e680008000800 */
[----:B------:R3:W-:Y:S01]  /*01c0*/  STL.S16 [R1], R0 ;  /* 0x0000000001007387 */ /* 0x0007e20000100600 */
[----:B-1----:R-:W-:-:S03]  /*01d0*/  MOV R154, UR4 ;  /* 0x00000004009a7c02 */ /* 0x002fc60008000f00 */
.L_x_0:
[----:B------:R-:W4:Y:S02]  /*01e0*/  LDCU.64 UR6, c[0x0][0x8b0] ;  /* 0x00011600ff0677ac */ /* 0x000f240008000a00 */
[----:B----4-:R-:W-:-:S04]  /*01f0*/  UISETP.NE.U32.AND UP0, UPT, UR6, URZ, UPT ;  /* 0x000000ff0600728c */ /* 0x010fc8000bf05070 */
[----:B------:R-:W-:-:S09]  /*0200*/  UISETP.NE.AND.EX UP0, UPT, UR7, URZ, UPT, UP0 ;  /* 0x000000ff0700728c */ /* 0x000fd2000bf05300 */
[----:B------:R-:W-:Y:S05]  /*0210*/  BRA.U UP0, `(.L_x_2) ;  /* 0x0000000100287547 */ /* 0x000fea000b800000 */
[----:B------:R-:W4:Y:S02]  /*0220*/  LDCU.64 UR6, c[0x0][0x8a8] ;  /* 0x00011500ff0677ac */ /* 0x000f240008000a00 */
[----:B----4-:R-:W-:-:S04]  /*0230*/  UISETP.NE.U32.AND UP0, UPT, UR6, URZ, UPT ;  /* 0x000000ff0600728c */ /* 0x010fc8000bf05070 */
[----:B------:R-:W-:-:S09]  /*0240*/  UISETP.NE.AND.EX UP0, UPT, UR7, URZ, UPT, UP0 ;  /* 0x000000ff0700728c */ /* 0x000fd2000bf05300 */
[----:B------:R-:W-:Y:S05]  /*0250*/  BRA.U !UP0, `(.L_x_3) ;  /* 0x0000000108107547 */ /* 0x000fea000b800000 */
[----:B------:R-:W4:Y:S01]  /*0260*/  LDC.64 R152, c[0x0][0x8a8] ;  /* 0x00022a00ff987b82 */ /* 0x000f220000000a00 */
[----:B------:R-:W4:Y:S02]  /*0270*/  LDCU.64 UR6, c[0x0][0x358] ;  /* 0x00006b00ff0677ac */ /* 0x000f240008000a00 */
[----:B----4-:R4:W5:Y:S01]  /*0280*/  LDG.E R152, desc[UR6][R152.64] ;  /* 0x0000000698987981 */ /* 0x010962000c1e1900 */
[----:B------:R-:W-:Y:S05]  /*0290*/  BRA `(.L_x_2) ;  /* 0x0000000000087947 */ /* 0x000fea0003800000 */
.L_x_3:
[----:B------:R-:W4:Y:S02]  /*02a0*/  LDCU UR4, c[0x0][0x8a0] ;  /* 0x00011400ff0477ac */ /* 0x000f240008000800 */
[----:B----4-:R-:W-:Y:S02]  /*02b0*/  MOV R152, UR4 ;  /* 0x0000000400987c02 */ /* 0x010fe40008000f00 */
.L_x_2:
[----:B-123--:R-:W-:Y:S01]  /*02c0*/  IMAD.U32 R0, RZ, RZ, UR14 ;  /* 0x0000000eff007e24 */ /* 0x00efe2000f8e00ff */
[----:B------:R-:W-:Y:S04]  /*02d0*/  BSSY.RECONVERGENT B0, `(.L_x_4) ;  /* 0x000000c000007945 */ /* 0x000fe80003800200 */
[C---:B------:R-:W-:Y:S02]  /*02e0*/  ISETP.NE.OR P2, PT, R0.reuse, 0x1, !P1 ;  /* 0x000000010000780c */ /* 0x040fe40004f45670 */
[----:B------:R-:W-:-:S11]  /*02f0*/  ISETP.NE.OR P0, PT, R0, 0x3, !P1 ;  /* 0x000000030000780c */ /* 0x000fd60004f05670 */
[----:B------:R-:W-:Y:S05]  /*0300*/  @P2 BRA `(.L_x_5) ;  /* 0x0000000000202947 */ /* 0x000fea0003800000 */
[----:B------:R-:W1:Y:S02]  /*0310*/  LDCU.64 UR6, c[0x0][0x348] ;  /* 0x00006900ff0677ac */ /* 0x000e640008000a00 */
[----:B-1----:R-:W-:Y:S02]  /*0320*/  UIADD3 UR8, UP1, UPT, UR6, 0x80, URZ ;  /* 0x0000008006087890 */ /* 0x002fe4000ff3e0ff */
[----:B------:R-:W-:Y:S02]  /*0330*/  UIADD3 UR6, UP0, UPT, UR6, 0x180, URZ ;  /* 0x0000018006067890 */ /* 0x000fe4000ff1e0ff */
[----:B------:R-:W-:Y:S02]  /*0340*/  UIADD3.X UR9, UPT, UPT, URZ, UR7, URZ, UP1, !UPT ;  /* 0x00000007ff097290 */ /* 0x000fe40008ffe4ff */
[----:B------:R-:W-:-:S07]  /*0350*/  UIADD3.X UR7, UPT, UPT, URZ, UR7, URZ, UP0, !UPT ;  /* 0x00000007ff077290 */ /* 0x000fce00087fe4ff */
[----:B------:R1:W-:Y:S02]  /*0360*/  UTMACCTL.PF [UR8] ;  /* 0x00000000080079b9 */ /* 0x0003e40008040000 */
[----:B------:R1:W-:Y:S02]  /*0370*/  UTMACCTL.PF [UR6] ;  /* 0x00000000060079b9 */ /* 0x0003e40008040000 */
[----:B-1----:R-:W-:Y:S01]  /*0380*/  NOP ;  /* 0x0000000000007918 */ /* 0x002fe20000000000 */
.L_x_5:
[----:B------:R-:W-:Y:S05]  /*0390*/  BSYNC.RECONVERGENT B0 ;  /* 0x0000000000007941 */ /* 0x000fea0003800200 */
.L_x_4:
[----:B------:R-:W-:Y:S04]  /*03a0*/  BSSY.RECONVERGENT B0, `(.L_x_6) ;  /* 0x000000a000007945 */ /* 0x000fe80003800200 */
        /* <DEDUP_REMOVED lines=9> */
.L_x_7:
[----:B------:R-:W-:Y:S05]  /*0440*/  BSYNC.RECONVERGENT B0 ;  /* 0x0000000000007941 */ /* 0x000fea0003800200 */
.L_x_6:
[----:B------:R-:W1:Y:S01]  /*0450*/  LDCU.64 UR6, c[0x0][0x888] ;  /* 0x00011100ff0677ac */ /* 0x000e620008000a00 */
[----:B------:R-:W-:Y:S02]  /*0460*/  UISETP.EQ.U32.AND UP1, UPT, UR10, URZ, UPT ;  /* 0x000000ff0a00728c */ /* 0x000fe4000bf22070 */
[----:B------:R-:W-:Y:S02]  /*0470*/  UPLOP3.LUT UP4, UPT, UPT, UPT, UPT, 0x80, 0x8 ;  /* 0x000000000008789c */ /* 0x000fe40003f8f070 */
[----:B-1----:R-:W-:-:S04]  /*0480*/  UISETP.NE.U32.AND UP0, UPT, UR6, URZ, UPT ;  /* 0x000000ff0600728c */ /* 0x002fc8000bf05070 */
[----:B------:R-:W-:-:S04]  /*0490*/  UISETP.NE.AND.EX UP2, UPT, UR7, URZ, UPT, UP0 ;  /* 0x000000ff0700728c */ /* 0x000fc8000bf45300 */
[----:B------:R-:W-:-:S04]  /*04a0*/  UISETP.EQ.OR.EX UP3, UPT, UR11, URZ, !UP2, UP1 ;  /* 0x000000ff0b00728c */ /* 0x000fc8000d762710 */
[----:B------:R-:W-:-:S05]  /*04b0*/  UP2UR UR60, UPR, URZ, 0x8 ;  /* 0x00000008ff3c7883 */ /* 0x000fca0008000000 */
[----:B------:R-:W-:Y:S07]  /*04c0*/  BRA.U !UP3, `(.L_x_8) ;  /* 0x000000010b207547 */ /* 0x000fee000b800000 */
[----:B-----5:R-:W-:Y:S01]  /*04d0*/  R2UR UR6, R154 ;  /* 0x000000009a0672ca */ /* 0x020fe200000e0000 */
[----:B------:R-:W-:Y:S02]  /*04e0*/  UISETP.NE.U32.AND UP1, UPT, UR10, URZ, UPT ;  /* 0x000000ff0a00728c */ /* 0x000fe4000bf25070 */
[----:B------:R-:W-:Y:S02]  /*04f0*/  USEL UR4, URZ, 0xffffffff, UP2 ;  /* 0xffffffffff047887 */ /* 0x000fe40009000000 */
[----:B------:R-:W-:-:S08]  /*0500*/  UISETP.NE.AND.EX UP1, UPT, UR11, URZ, UPT, UP1 ;  /* 0x000000ff0b00728c */ /* 0x000fd0000bf25310 */
[----:B------:R-:W-:-:S04]  /*0510*/  UISETP.NE.AND UP0, UPT, UR6, URZ, UPT ;  /* 0x000000ff0600728c */ /* 0x000fc8000bf05270 */
[----:B------:R-:W-:-:S04]  /*0520*/  @!UP1 USEL UR4, URZ, 0xffffffff, UP0 ;  /* 0xffffffffff049887 */ /* 0x000fc80008000000 */
[----:B------:R-:W-:-:S04]  /*0530*/  ULOP3.LUT UR4, UR4, 0x1, URZ, 0xc0, !UPT ;  /* 0x0000000104047892 */ /* 0x000fc8000f8ec0ff */
[----:B------:R-:W-:-:S11]  /*0540*/  UISETP.NE.U32.AND UP4, UPT, UR4, 0x1, UPT ;  /* 0x000000010400788c */ /* 0x000fd6000bf85070 */
.L_x_8:
[----:B------:R-:W1:Y:S01]  /*0550*/  SHFL.IDX PT, R0, R2, RZ, 0x1f ;  /* 0x00001fff02007589 */ /* 0x000e6200000e0000 */
[----:B------:R-:W-:-:S04]  /*0560*/  UISETP.NE.AND UP0, UPT, UR14, 0x2, UPT ;  /* 0x000000020e00788c */ /* 0x000fc8000bf05270 */
[----:B------:R-:W-:Y:S02]  /*0570*/  UISETP.EQ.AND UP1, UPT, UR34, URZ, !UP0 ;  /* 0x000000ff2200728c */ /* 0x000fe4000c722270 */
[----:B------:R-:W-:-:S04]  /*0580*/  USEL UR50, URZ, 0x1, UP0 ;  /* 0x00000001ff327887 */ /* 0x000fc80008000000 */
[----:B------:R-:W-:Y:S02]  /*0590*/  PLOP3.LUT P3, PT, P1, PT, UP1, 0x80, 0x8 ;  /* 0x000000000008781c */ /* 0x000fe40000f6f018 */
[----:B-1----:R-:W-:-:S13]  /*05a0*/  ISETP.NE.AND P0, PT, R0, RZ, PT ;  /* 0x000000ff0000720c */ /* 0x002fda0003f05270 */
[----:B------:R-:W-:Y:S05]  /*05b0*/  @P0 BRA `(.L_x_9) ;  /* 0x0000000000a00947 */ /* 0x000fea0003800000 */
[----:B------:R-:W-:Y:S01]  /*05c0*/  ELECT P0, URZ, PT ;  /* 0x0000000000ff782f */ /* 0x000fe20003800000 */
[----:B------:R-:W-:-:S12]  /*05d0*/  BSSY.RECONVERGENT B0, `(.L_x_9) ;  /* 0x0000026000007945 */ /* 0x000fd80003800200 */
[----:B------:R-:W-:Y:S05]  /*05e0*/  @!P0 BRA `(.L_x_10) ;  /* 0x0000000000908947 */ /* 0x000fea0003800000 */
[----:B------:R-:W-:Y:S01]  /*05f0*/  UMOV UR4, 0x400 ;  /* 0x0000040000047882 */ /* 0x000fe20000000000 */
[----:B------:R-:W-:Y:S01]  /*0600*/  UMOV UR6, 0x1 ;  /* 0x0000000100067882 */ /* 0x000fe20000000000 */
[----:B------:R-:W-:Y:S02]  /*0610*/  ULEA UR4, UR5, UR4, 0x18 ;  /* 0x0000000405047291 */ /* 0x000fe4000f8ec0ff */
[----:B------:R-:W-:-:S04]  /*0620*/  UIADD3 UR6, UPT, UPT, -UR6, 0x100000, URZ ;  /* 0x0010000006067890 */ /* 0x000fc8000fffe1ff */
[----:B------:R-:W-:Y:S02]  /*0630*/  USHF.L.U32 UR7, UR6, 0xb, URZ ;  /* 0x0000000b06077899 */ /* 0x000fe400080006ff */
[----:B------:R-:W-:Y:S01]  /*0640*/  USHF.L.U32 UR6, UR6, 0x1, URZ ;  /* 0x0000000106067899 */ /* 0x000fe200080006ff */
[----:B------:R-:W1:Y:S11]  /*0650*/  FENCE.VIEW.ASYNC.S ;  /* 0x00000000000073c6 */ /* 0x000e760000000000 */
[----:B-1----:R1:W2:Y:S01]  /*0660*/  SYNCS.EXCH.64 URZ, [UR4], UR6 ;  /* 0x0000000604ff75b2 */ /* 0x0022a20008000100 */
[----:B------:R1:W3:Y:S01]  /*0670*/  SYNCS.EXCH.64 URZ, [UR4+0x70], UR6 ;  /* 0x0000700604ff75b2 */ /* 0x0002e20008000100 */
[----:B------:R1:W1:Y:S01]  /*0680*/  SYNCS.EXCH.64 URZ, [UR4+0x8], UR6 ;  /* 0x0000080604ff75b2 */ /* 0x0002620008000100 */
        /* <DEDUP_REMOVED lines=25> */
[----:B--23--:R-:W-:Y:S01]  /*0820*/  NOP ;  /* 0x0000000000007918 */ /* 0x00cfe20000000000 */
.L_x_10:
[----:B-1----:R-:W-:Y:S05]  /*0830*/  BSYNC.RECONVERGENT B0 ;  /* 0x0000000000007941 */ /* 0x002fea0003800200 */
.L_x_9:
[----:B------:R-:W1:Y:S01]  /*0840*/  SHFL.IDX PT, R0, R2, RZ, 0x1f ;  /* 0x00001fff02007589 */ /* 0x000e6200000e0000 */
[----:B------:R-:W-:Y:S01]  /*0850*/  NOP ;  /* 0x0000000000007918 */ /* 0x000fe20000000000 */
[----:B-1----:R-:W-:-:S13]  /*0860*/  ISETP.NE.AND P0, PT, R0, 0x1, PT ;  /* 0x000000010000780c */ /* 0x002fda0003f05270 */
[----:B------:R-:W-:Y:S05]  /*0870*/  @P0 BRA `(.L_x_11) ;  /* 0x00000000003c0947 */ /* 0x000fea0003800000 */
[----:B------:R-:W-:Y:S01]  /*0880*/  UMOV UR4, 0x400 ;  /* 0x0000040000047882 */ /* 0x000fe20000000000 */
[----:B------:R-:W-:Y:S01]  /*0890*/  UMOV UR8, 0x20 ;  /* 0x0000002000087882 */ /* 0x000fe20000000000 */
[----:B------:R-:W-:Y:S01]  /*08a0*/  UMOV UR6, 0x80 ;  /* 0x0000008000067882 */ /* 0x000fe20000000000 */
[----:B------:R-:W-:Y:S02]  /*08b0*/  ULEA UR4, UR5, UR4, 0x18 ;  /* 0x0000000405047291 */ /* 0x000fe4000f8ec0ff */
[----:B------:R-:W-:-:S04]  /*08c0*/  UIADD3 UR8, UPT, UPT, -UR8, 0x100000, URZ ;  /* 0x0010000008087890 */ /* 0x000fc8000fffe1ff */
[----:B------:R-:W-:Y:S02]  /*08d0*/  USHF.L.U32 UR9, UR8, 0xb, URZ ;  /* 0x0000000b08097899 */ /* 0x000fe400080006ff */
[----:B------:R-:W-:Y:S02]  /*08e0*/  USHF.L.U32 UR8, UR8, 0x1, URZ ;  /* 0x0000000108087899 */ /* 0x000fe400080006ff */
[----:B------:R-:W-:-:S04]  /*08f0*/  UIADD3 UR6, UPT, UPT, -UR6, 0x100000, URZ ;  /* 0x0010000006067890 */ /* 0x000fc8000fffe1ff */
[----:B------:R-:W-:Y:S02]  /*0900*/  USHF.L.U32 UR7, UR6, 0xb, URZ ;  /* 0x0000000b06077899 */ /* 0x000fe400080006ff */
[----:B------:R-:W-:Y:S01]  /*0910*/  USHF.L.U32 UR6, UR6, 0x1, URZ ;  /* 0x0000000106067899 */ /* 0x000fe200080006ff */
[----:B------:R-:W-:Y:S01]  /*0920*/  ELECT P0, URZ, PT ;  /* 0x0000000000ff782f */ /* 0x000fe20003800000 */
[----:B------:R-:W1:Y:S02]  /*0930*/  FENCE.VIEW.ASYNC.S ;  /* 0x00000000000073c6 */ /* 0x000e640000000000 */
[----:B-1----:R1:W2:Y:S08]  /*0940*/  SYNCS.EXCH.64 URZ, [UR4+0xe0], UR8 ;  /* 0x0000e00804ff75b2 */ /* 0x0022b00008000100 */
[----:B------:R1:W3:Y:S01]  /*0950*/  SYNCS.EXCH.64 URZ, [UR4+0xe8], UR6 ;  /* 0x0000e80604ff75b2 */ /* 0x0002e20008000100 */
[----:B------:R-:W-:Y:S01]  /*0960*/  NOP ;  /* 0x0000000000007918 */ /* 0x000fe20000000000 */
.L_x_11:
[----:B------:R-:W4:Y:S01]  /*0970*/  SHFL.IDX PT, R0, R2, RZ, 0x1f ;  /* 0x00001fff02007589 */ /* 0x000f2200000e0000 */
[----:B------:R-:W-:Y:S01]  /*0980*/  NOP ;  /* 0x0000000000007918 */ /* 0x000fe20000000000 */
[----:B----4-:R-:W-:-:S13]  /*0990*/  ISETP.NE.AND P0, PT, R0, 0x3, PT ;  /* 0x000000030000780c */ /* 0x010fda0003f05270 */
[----:B------:R-:W-:Y:S05]  /*09a0*/  @P0 BRA `(.L_x_12) ;  /* 0x00000000002c0947 */ /* 0x000fea0003800000 */
[----:B-1----:R-:W-:Y:S01]  /*09b0*/  UMOV UR4, 0x400 ;  /* 0x0000040000047882 */ /* 0x002fe20000000000 */
[----:B------:R-:W-:Y:S01]  /*09c0*/  UMOV UR6, 0x20 ;  /* 0x0000002000067882 */ /* 0x000fe20000000000 */
[----:B------:R-:W-:Y:S02]  /*09d0*/  ULEA UR4, UR5, UR4, 0x18 ;  /* 0x0000000405047291 */ /* 0x000fe4000f8ec0ff */
[----:B------:R-:W-:-:S04]  /*09e0*/  UIADD3 UR6, UPT, UPT, -UR6, 0x100000, URZ ;  /* 0x0010000006067890 */ /* 0x000fc8000fffe1ff */
[----:B------:R-:W-:Y:S02]  /*09f0*/  USHF.L.U32 UR7, UR6, 0xb, URZ ;  /* 0x0000000b06077899 */ /* 0x000fe400080006ff */
[----:B------:R-:W-:Y:S01]  /*0a00*/  USHF.L.U32 UR6, UR6, 0x1, URZ ;  /* 0x0000000106067899 */ /* 0x000fe200080006ff */
[----:B------:R-:W-:Y:S01]  /*0a10*/  ELECT P0, URZ, PT ;  /* 0x0000000000ff782f */ /* 0x000fe20003800000 */
[----:B------:R-:W1:Y:S10]  /*0a20*/  FENCE.VIEW.ASYNC.S ;  /* 0x00000000000073c6 */ /* 0x000e740000000000 */
[----:B-1----:R4:W1:Y:S01]  /*0a30*/  SYNCS.EXCH.64 URZ, [UR4+0xf0], UR6 ;  /* 0x0000f00604ff75b2 */ /* 0x0028620008000100 */
[----:B------:R4:W1:Y:S02]  /*0a40*/  SYNCS.EXCH.64 URZ, [UR4+0xf8], UR6 ;  /* 0x0000f80604ff75b2 */ /* 0x0008640008000100 */
[----:B----4-:R-:W-:Y:S01]  /*0a50*/  NOP ;  /* 0x0000000000007918 */ /* 0x010fe20000000000 */
.L_x_12:
[----:B------:R-:W4:Y:S01]  /*0a60*/  SHFL.IDX PT, R0, R2, RZ, 0x1f ;  /* 0x00001fff02007589 */ /* 0x000f2200000e0000 */
[----:B------:R-:W-:Y:S01]  /*0a70*/  NOP ;  /* 0x0000000000007918 */ /* 0x000fe20000000000 */
[----:B----4-:R-:W-:-:S13]  /*0a80*/  ISETP.NE.AND P0, PT, R0, 0x4, PT ;  /* 0x000000040000780c */ /* 0x010fda0003f05270 */
[----:B------:R-:W-:Y:S05]  /*0a90*/  @P0 BRA `(.L_x_13) ;  /* 0x0000000000480947 */ /* 0x000fea0003800000 */
[----:B-1----:R-:W-:Y:S01]  /*0aa0*/  UMOV UR6, 0x1e0 ;  /* 0x000001e000067882 */ /* 0x002fe20000000000 */
[----:B------:R-:W-:Y:S01]  /*0ab0*/  UMOV UR4, 0x400 ;  /* 0x0000040000047882 */ /* 0x000fe20000000000 */
[----:B------:R-:W-:Y:S01]  /*0ac0*/  USEL UR6, UR6, 0x1a0, UP4 ;  /* 0x000001a006067887 */ /* 0x000fe2000a000000 */
        /* <DEDUP_REMOVED lines=10> */
[----:B-1----:R4:W1:Y:S08]  /*0b70*/  SYNCS.EXCH.64 URZ, [UR4+0x100], UR8 ;  /* 0x0001000804ff75b2 */ /* 0x0028700008000100 */
[----:B------:R4:W1:Y:S01]  /*0b80*/  SYNCS.EXCH.64 URZ, [UR4+0x110], UR6 ;  /* 0x0001100604ff75b2 */ /* 0x0008620008000100 */
[----:B------:R4:W1:Y:S01]  /*0b90*/  SYNCS.EXCH.64 URZ, [UR4+0x108], UR8 ;  /* 0x0001080804ff75b2 */ /* 0x0008620008000100 */
[----:B------:R4:W1:Y:S02]  /*0ba0*/  SYNCS.EXCH.64 URZ, [UR4+0x118], UR6 ;  /* 0x0001180604ff75b2 */ /* 0x0008640008000100 */
[----:B----4-:R-:W-:Y:S01]  /*0bb0*/  NOP ;  /* 0x0000000000007918 */ /* 0x010fe20000000000 */
.L_x_13:
[----:B------:R-:W4:Y:S01]  /*0bc0*/  SHFL.IDX PT, R0, R2, RZ, 0x1f ;  /* 0x00001fff02007589 */ /* 0x000f2200000e0000 */
[----:B------:R-:W-:Y:S01]  /*0bd0*/  NOP ;  /* 0x0000000000007918 */ /* 0x000fe20000000000 */
[----:B----4-:R-:W-:-:S13]  /*0be0*/  ISETP.NE.AND P0, PT, R0, 0x5, PT ;  /* 0x000000050000780c */ /* 0x010fda0003f05270 */
[----:B------:R-:W-:Y:S05]  /*0bf0*/  @P0 BRA `(.L_x_14) ;  /* 0x00000000004c0947 */ /* 0x000fea0003800000 */
[----:B-1----:R-:W-:Y:S01]  /*0c00*/  UMOV UR4, 0x400 ;  /* 0x0000040000047882 */ /* 0x002fe20000000000 */
        /* <DEDUP_REMOVED lines=14> */
[----:B------:R4:W1:Y:S01]  /*0cf0*/  SYNCS.EXCH.64 URZ, [UR4+0x140], UR8 ;  /* 0x0001400804ff75b2 */ /* 0x0008620008000100 */
[----:B------:R4:W1:Y:S01]  /*0d00*/  SYNCS.EXCH.64 URZ, [UR4+0x130], UR6 ;  /* 0x0001300604ff75b2 */ /* 0x0008620008000100 */
[----:B------:R4:W1:Y:S02]  /*0d10*/  SYNCS.EXCH.64 URZ, [UR4+0x148], UR8 ;  /* 0x0001480804ff75b2 */ /* 0x0008640008000100 */
[----:B----4-:R-:W-:Y:S01]  /*0d20*/  NOP ;  /* 0x0000000000007918 */ /* 0x010fe20000000000 */
.L_x_14:
[----:B------:R-:W4:Y:S01]  /*0d30*/  SHFL.IDX PT, R2, R2, RZ, 0x1f ;  /* 0x00001fff02027589 */ /* 0x000f2200000e0000 */
[----:B------:R-:W-:Y:S01]  /*0d40*/  ISETP.NE.OR P1, PT, RZ, UR14, !P1 ;  /* 0x0000000eff007c0c */ /* 0x000fe2000cf25670 */
        /* <DEDUP_REMOVED lines=12> */
[----:B------:R4:W1:Y:S01]  /*0e10*/  SYNCS.EXCH.64 URZ, [UR4+0x160], UR6 ;  /* 0x0001600604ff75b2 */ /* 0x0008620008000100 */
[----:B------:R4:W1:Y:S01]  /*0e20*/  SYNCS.EXCH.64 URZ, [UR4+0x158], UR6 ;  /* 0x0001580604ff75b2 */ /* 0x0008620008000100 */
[----:B------:R4:W1:Y:S02]  /*0e30*/  SYNCS.EXCH.64 URZ, [UR4+0x168], UR6 ;  /* 0x0001680604ff75b2 */ /* 0x0008640008000100 */
[----:B----4-:R-:W-:Y:S01]  /*0e40*/  NOP ;  /* 0x0000000000007918 */ /* 0x010fe20000000000 */
.L_x_15:
[----:B------:R-:W-:Y:S01]  /*0e50*/  VOTEU.ALL UP0, P1 ;  /* 0x0000000000ff7886 */ /* 0x000fe20000800000 */
[----:B-1----:R-:W-:Y:S01]  /*0e60*/  UMOV UR6, 0x20 ;  /* 0x0000002000067882 */ /* 0x002fe20000000000 */
[----:B------:R-:W1:Y:S01]  /*0e70*/  LDCU UR8, c[0x0][0x36c] ;  /* 0x00006d80ff0877ac */ /* 0x000e620008000800 */
[----:B------:R-:W-:Y:S01]  /*0e80*/  NOP ;  /* 0x0000000000007918 */ /* 0x000fe20000000000 */
[----:B------:R-:W-:Y:S01]  /*0e90*/  LOP3.LUT R0, R4, 0x1f, RZ, 0xc0, !PT ;  /* 0x0000001f04007812 */ /* 0x000fe200078ec0ff */
[----:B------:R-:W-:Y:S01]  /*0ea0*/  @!UP0 UMOV UR4, 0x400 ;  /* 0x0000040000048882 */ /* 0x000fe20000000000 */
[----:B------:R-:W-:-:S04]  /*0eb0*/  @!UP0 UIADD3 UR6, UPT, UPT, -UR6, 0x100000, URZ ;  /* 0x0010000006068890 */ /* 0x000fc8000fffe1ff */
[----:B------:R-:W-:Y:S02]  /*0ec0*/  @!UP0 USHF.L.U32 UR7, UR6, 0xb, URZ ;  /* 0x0000000b06078899 */ /* 0x000fe400080006ff */
[----:B------:R-:W-:Y:S02]  /*0ed0*/  @!UP0 USHF.L.U32 UR6, UR6, 0x1, URZ ;  /* 0x0000000106068899 */ /* 0x000fe400080006ff */
[----:B------:R-:W-:Y:S01]  /*0ee0*/  @!UP0 ULEA UR4, UR5, UR4, 0x18 ;  /* 0x0000000405048291 */ /* 0x000fe2000f8ec0ff */
[----:B------:R-:W-:Y:S01]  /*0ef0*/  VOTEU.ALL UP0, P1 ;  /* 0x0000000000ff7886 */ /* 0x000fe20000800000 */
[----:B------:R-:W-:Y:S02]  /*0f00*/  UISETP.NE.AND UP5, UPT, UR14, URZ, UPT ;  /* 0x000000ff0e00728c */ /* 0x000fe4000bfa5270 */
[----:B-1----:R-:W-:Y:S01]  /*0f10*/  UISETP.EQ.U32.AND UP6, UPT, UR8, 0x1, UPT ;  /* 0x000000010800788c */ /* 0x002fe2000bfc2070 */
[----:B------:R-:W1:Y:S07]  /*0f20*/  FENCE.VIEW.ASYNC.S ;  /* 0x00000000000073c6 */ /* 0x000e6e0000000000 */
[----:B-1----:R1:W4:Y:S01]  /*0f30*/  @!UP0 SYNCS.EXCH.64 URZ, [UR4+0x170], UR6 ;  /* 0x0001700604ff85b2 */ /* 0x0023220008000100 */
[----:B------:R-:W-:Y:S05]  /*0f40*/  BRA.U !UP6, `(.L_x_16) ;  /* 0x000000010e087547 */ /* 0x000fea000b800000 */
[----:B--234-:R-:W-:Y:S01]  /*0f50*/  UCGABAR_ARV ;  /* 0x00000000000079c7 */ /* 0x01cfe20008000000 */
[----:B------:R-:W-:Y:S05]  /*0f60*/  BRA `(.L_x_17) ;  /* 0x0000000000047947 */ /* 0x000fea0003800000 */
.L_x_16:
[----:B--234-:R-:W-:Y:S01]  /*0f70*/  NOP ;  /* 0x0000000000007918 */ /* 0x01cfe20000000000 */
.L_x_17:
[----:B------:R-:W2:Y:S01]  /*0f80*/  S2UR UR28, SR_CTAID.X ;  /* 0x00000000001c79c3 */ /* 0x000ea20000002500 */
[----:B------:R-:W-:-:S05]  /*0f90*/  CS2R.32 R3, SR_CgaSize ;  /* 0x0000000000037805 */ /* 0x000fca0000008a00 */
[----:B------:R-:W-:-:S05]  /*0fa0*/  IMAD R3, R3, -0xa0, RZ ;  /* 0xffffff6003037824 */ /* 0x000fca00078e02ff */
[----:B-1----:R-:W-:-:S14]  /*0fb0*/  R2UR UR6, R3 ;  /* 0x00000000030672ca */ /* 0x002fdc00000e0000 */
[----:B------:R-:W1:Y:S01]  /*0fc0*/  LDCU UR6, c[0x0][UR6+0x2b0] ;  /* 0x00005600060677ac */ /* 0x000e620008000800 */
[----:B------:R-:W-:-:S05]  /*0fd0*/  CS2R.32 R3, SR_CgaSize ;  /* 0x0000000000037805 */ /* 0x000fca0000008a00 */
[----:B------:R-:W-:-:S05]  /*0fe0*/  IMAD R3, R3, -0xa0, RZ ;  /* 0xffffff6003037824 */ /* 0x000fca00078e02ff */
[----:B------:R-:W-:-:S14]  /*0ff0*/  R2UR UR4, R3 ;  /* 0x00000000030472ca */ /* 0x000fdc00000e0000 */
[----:B------:R-:W3:Y:S01]  /*1000*/  LDCU UR4, c[0x0][UR4+0x2b4] ;  /* 0x00005680040477ac */ /* 0x000ee20008000800 */
[----:B------:R-:W4:Y:S01]  /*1010*/  S2UR UR8, SR_CTAID.Y ;  /* 0x00000000000879c3 */ /* 0x000f220000002600 */
[----:B------:R-:W3:Y:S01]  /*1020*/  LDCU UR24, c[0x0][0xb24] ;  /* 0x00016480ff1877ac */ /* 0x000ee20008000800 */
[----:B------:R-:W-:-:S05]  /*1030*/  CS2R.32 R3, SR_CgaSize ;  /* 0x0000000000037805 */ /* 0x000fca0000008a00 */
[----:B------:R-:W-:-:S05]  /*1040*/  IMAD R3, R3, -0xa0, RZ ;  /* 0xffffff6003037824 */ /* 0x000fca00078e02ff */
[----:B------:R-:W-:-:S14]  /*1050*/  R2UR UR56, R3 ;  /* 0x00000000033872ca */ /* 0x000fdc00000e0000 */
[----:B------:R-:W4:Y:S01]  /*1060*/  LDCU UR56, c[0x0][UR56+0x2a0] ;  /* 0x00005400383877ac */ /* 0x000f220008000800 */
[----:B------:R-:W1:Y:S01]  /*1070*/  S2UR UR36, SR_CTAID.Z ;  /* 0x00000000002479c3 */ /* 0x000e620000002700 */
[----:B------:R-:W-:-:S05]  /*1080*/  CS2R.32 R3, SR_CgaSize ;  /* 0x0000000000037805 */ /* 0x000fca0000008a00 */
[----:B------:R-:W-:-:S05]  /*1090*/  IMAD R3, R3, -0xa0, RZ ;  /* 0xffffff6003037824 */ /* 0x000fca00078e02ff */
[----:B------:R-:W-:-:S14]  /*10a0*/  R2UR UR57, R3 ;  /* 0x00000000033972ca */ /* 0x000fdc00000e0000 */
[----:B------:R-:W4:Y:S01]  /*10b0*/  LDCU UR57, c[0x0][UR57+0x2a4] ;  /* 0x00005480393977ac */ /* 0x000f220008000800 */
[----:B------:R-:W4:Y:S01]  /*10c0*/  LDCU UR15, c[0x0][0xb24] ;  /* 0x00016480ff0f77ac */ /* 0x000f220008000800 */
[----:B--2---:R-:W-:Y:S01]  /*10d0*/  I2FP.F32.U32 R3, UR28 ;  /* 0x0000001c00037c45 */ /* 0x004fe20008201000 */
[----:B------:R-:W2:Y:S04]  /*10e0*/  LDCU UR26, c[0x0][0xb30] ;  /* 0x00016600ff1a77ac */ /* 0x000ea80008000800 */
[----:B-1----:R-:W-:Y:S01]  /*10f0*/  FMUL R3, R3, UR6 ;  /* 0x0000000603037c20 */ /* 0x002fe20008400000 */
[----:B---3--:R-:W-:Y:S01]  /*1100*/  UISETP.GE.AND UP1, UPT, UR24, 0x1, UPT ;  /* 0x000000011800788c */ /* 0x008fe2000bf26270 */
[----:B----4-:R-:W-:Y:S01]  /*1110*/  I2FP.F32.U32 R2, UR8 ;  /* 0x0000000800027c45 */ /* 0x010fe20008201000 */
[----:B------:R-:W-:Y:S01]  /*1120*/  UMOV UR47, UR8 ;  /* 0x00000008002f7c82 */ /* 0x000fe20008000000 */
[----:B------:R-:W-:-:S02]  /*1130*/  UMOV UR46, UR28 ;  /* 0x0000001c002e7c82 */ /* 0x000fc40008000000 */
[----:B------:R-:W1:Y:S01]  /*1140*/  F2I.U32.TRUNC.NTZ R3, R3 ;  /* 0x0000000300037305 */ /* 0x000e62000020f000 */
[----:B------:R-:W-:-:S07]  /*1150*/  FMUL R2, R2, UR4 ;  /* 0x0000000402027c20 */ /* 0x000fce0008400000 */
[----:B------:R-:W3:Y:S01]  /*1160*/  F2I.U32.TRUNC.NTZ R2, R2 ;  /* 0x0000000200027305 */ /* 0x000ee2000020f000 */
[----:B-1----:R-:W-:Y:S02]  /*1170*/  R2UR UR4, R3 ;  /* 0x00000000030472ca */ /* 0x002fe400000e0000 */
[----:B------:R-:W-:Y:S02]  /*1180*/  PRMT R3, RZ, 0x7610, R3 ;  /* 0x00007610ff037816 */ /* 0x000fe40000000003 */
[----:B---3--:R-:W-:Y:S02]  /*1190*/  R2UR UR7, R2 ;  /* 0x00000000020772ca */ /* 0x008fe400000e0000 */
[----:B------:R-:W-:-:S07]  /*11a0*/  PRMT R2, RZ, 0x7610, R2 ;  /* 0x00007610ff027816 */ /* 0x000fce0000000002 */
[----:B------:R-:W-:-:S04]  /*11b0*/  UIADD3 UR6, UPT, UPT, -UR4, URZ, URZ ;  /* 0x000000ff04067290 */ /* 0x000fc8000fffe1ff */
[----:B------:R-:W-:Y:S02]  /*11c0*/  UIMAD UR56, UR56, UR6, UR28 ;  /* 0x00000006383872a4 */ /* 0x000fe4000f8e021c */
[----:B------:R-:W-:-:S04]  /*11d0*/  UIADD3 UR4, UPT, UPT, -UR7, URZ, URZ ;  /* 0x000000ff07047290 */ /* 0x000fc8000fffe1ff */
[----:B------:R-:W-:Y:S01]  /*11e0*/  UIMAD UR57, UR57, UR4, UR8 ;  /* 0x00000004393972a4 */ /* 0x000fe2000f8e0208 */
[----:B--2---:R-:W-:Y:S11]  /*11f0*/  BRA.U UP5, `(.L_x_18) ;  /* 0x0000000105287547 */ /* 0x004ff6000b800000 */
[----:B------:R-:W-:Y:S02]  /*1200*/  UISETP.NE.AND UP0, UPT, UR57, URZ, UPT ;  /* 0x000000ff3900728c */ /* 0x000fe4000bf05270 */
[----:B------:R-:W-:Y:S02]  /*1210*/  ULOP3.LUT UR4, UR56, 0xfffffffe, URZ, 0xc0, !UPT ;  /* 0xfffffffe38047892 */ /* 0x000fe4000f8ec0ff */
[----:B------:R-:W-:Y:S01]  /*1220*/  UISETP.LT.U32.OR UP0, UPT, UR56, 0x2, !UP0 ;  /* 0x000000023800788c */ /* 0x000fe2000c701470 */
[----:B------:R-:W-:-:S03]  /*1230*/  UMOV UR8, 0x3 ;  /* 0x0000000300087882 */ /* 0x000fc60000000000 */
[----:B------:R-:W-:Y:S02]  /*1240*/  USEL UR7, URZ, 0x1, !UP0 ;  /* 0x00000001ff077887 */ /* 0x000fe4000c000000 */
[----:B------:R-:W-:Y:S02]  /*1250*/  USEL UR6, URZ, 0x2, !UP0 ;  /* 0x00000002ff067887 */ /* 0x000fe4000c000000 */
[----:B------:R-:W-:Y:S02]  /*1260*/  USHF.L.U32 UR4, UR8, UR4, URZ ;  /* 0x0000000408047299 */ /* 0x000fe400080006ff */
[----:B------:R-:W-:-:S04]  /*1270*/  UIADD3 UR6, UPT, UPT, UR7, UR6, URZ ;  /* 0x0000000607067290 */ /* 0x000fc8000fffe0ff */
[----:B------:R-:W-:Y:S02]  /*1280*/  MOV R2, UR4 ;  /* 0x0000000400027c02 */ /* 0x000fe40008000f00 */
[----:B------:R-:W-:Y:S02]  /*1290*/  MOV R3, UR6 ;  /* 0x0000000600037c02 */ /* 0x000fe40008000f00 */
.L_x_18:
[----:B------:R-:W-:Y:S05]  /*12a0*/  BRA.U !UP1, `(.L_x_19) ;  /* 0x0000000109d07547 */ /* 0x000fea000b800000 */
[----:B------:R-:W1:Y:S01]  /*12b0*/  LDCU.128 UR20, c[0x0][0xb10] ;  /* 0x00016200ff1477ac */ /* 0x000e620008000c00 */
[----:B------:R-:W2:Y:S01]  /*12c0*/  LDCU UR7, c[0x0][0x370] ;  /* 0x00006e00ff0777ac */ /* 0x000ea20008000800 */
[----:B------:R-:W3:Y:S01]  /*12d0*/  LDCU UR8, c[0x0][0x374] ;  /* 0x00006e80ff0877ac */ /* 0x000ee20008000800 */
[----:B------:R-:W4:Y:S01]  /*12e0*/  LDCU UR25, c[0x0][0xb0c] ;  /* 0x00016180ff1977ac */ /* 0x000f220008000800 */
[----:B------:R-:W4:Y:S01]  /*12f0*/  LDCU UR9, c[0x0][0xb20] ;  /* 0x00016400ff0977ac */ /* 0x000f220008000800 */
[----:B-1----:R-:W-:Y:S01]  /*1300*/  UIMAD.WIDE.U32 UR12, UR28, UR20, URZ ;  /* 0x000000141c0c72a5 */ /* 0x002fe2000f8e00ff */
[----:B------:R-:W1:Y:S01]  /*1310*/  LDCU.64 UR10, c[0x0][0xb28] ;  /* 0x00016500ff0a77ac */ /* 0x000e620008000a00 */
[----:B------:R-:W-:-:S05]  /*1320*/  UISETP.NE.AND UP3, UPT, UR22, 0x1, UPT ;  /* 0x000000011600788c */ /* 0x000fca000bf65270 */
[----:B------:R-:W-:Y:S01]  /*1330*/  UMOV UR12, UR13 ;  /* 0x0000000d000c7c82 */ /* 0x000fe20008000000 */
[----:B--2---:R-:W-:Y:S02]  /*1340*/  UIMAD.WIDE.U32 UR16, UR7, UR20, URZ ;  /* 0x00000014071072a5 */ /* 0x004fe4000f8e00ff */
[----:B------:R-:W-:Y:S02]  /*1350*/  USHF.R.U32.HI UR6, URZ, UR21, UR12 ;  /* 0x00000015ff067299 */ /* 0x000fe4000801160c */
[----:B---3--:R-:W-:Y:S02]  /*1360*/  UIMAD.WIDE.U32 UR12, UR8, UR23, URZ ;  /* 0x00000017080c72a5 */ /* 0x008fe4000f8e00ff */
[----:B----4-:R-:W-:Y:S01]  /*1370*/  UISETP.NE.AND UP0, UPT, UR25, 0x1, UPT ;  /* 0x000000011900788c */ /* 0x010fe2000bf05270 */
[----:B------:R-:W-:Y:S01]  /*1380*/  UMOV UR16, UR17 ;  /* 0x0000001100107c82 */ /* 0x000fe20008000000 */
[----:B------:R-:W-:-:S03]  /*1390*/  UISETP.NE.AND UP1, UPT, UR24, 0x1, UPT ;  /* 0x000000011800788c */ /* 0x000fc6000bf25270 */
[----:B------:R-:W-:Y:S01]  /*13a0*/  UMOV UR12, UR13 ;  /* 0x0000000d000c7c82 */ /* 0x000fe20008000000 */
[----:B------:R-:W-:Y:S02]  /*13b0*/  USEL UR6, UR28, UR6, !UP0 ;  /* 0x000000061c067287 */ /* 0x000fe4000c000000 */
[----:B------:R-:W-:Y:S02]  /*13c0*/  @UP3 USHF.R.U32.HI UR8, URZ, UR9, UR12 ;  /* 0x00000009ff083299 */ /* 0x000fe4000801160c */
[----:B------:R-:W-:Y:S02]  /*13d0*/  UIADD3 UR46, UPT, UPT, -UR6, URZ, URZ ;  /* 0x000000ff062e7290 */ /* 0x000fe4000fffe1ff */
[----:B------:R-:W-:Y:S02]  /*13e0*/  @UP0 USHF.R.U32.HI UR7, URZ, UR21, UR16 ;  /* 0x00000015ff070299 */ /* 0x000fe40008011610 */
[----:B------:R-:W-:Y:S02]  /*13f0*/  UIMAD.WIDE.U32 UR16, UR47, UR23, URZ ;  /* 0x000000172f1072a5 */ /* 0x000fe4000f8e00ff */
[----:B-1----:R-:W-:-:S02]  /*1400*/  UIMAD.WIDE.U32 UR12, UR8, UR10, URZ ;  /* 0x0000000a080c72a5 */ /* 0x002fc4000f8e00ff */
[----:B------:R-:W-:Y:S02]  /*1410*/  UIMAD.WIDE.U32 UR18, UR7, UR10, URZ ;  /* 0x0000000a071272a5 */ /* 0x000fe4000f8e00ff */
[----:B------:R-:W-:Y:S01]  /*1420*/  UIMAD UR46, UR25, UR46, UR28 ;  /* 0x0000002e192e72a4 */ /* 0x000fe2000f8e021c */
[----:B------:R-:W-:Y:S02]  /*1430*/  UMOV UR4, UR17 ;  /* 0x0000001100047c82 */ /* 0x000fe40008000000 */
[----:B------:R-:W-:Y:S01]  /*1440*/  UMOV UR12, UR13 ;  /* 0x0000000d000c7c82 */ /* 0x000fe20008000000 */
[----:B------:R-:W-:Y:S02]  /*1450*/  USHF.R.U32.HI UR4, URZ, UR9, UR4 ;  /* 0x00000009ff047299 */ /* 0x000fe40008011604 */
[----:B------:R-:W-:Y:S01]  /*1460*/  @UP1 USHF.R.U32.HI UR8, URZ, UR11, UR12 ;  /* 0x0000000bff081299 */ /* 0x000fe2000801160c */
[----:B------:R-:W-:Y:S01]  /*1470*/  UMOV UR18, UR19 ;  /* 0x0000001300127c82 */ /* 0x000fe20008000000 */
[----:B------:R-:W-:-:S02]  /*1480*/  USEL UR4, UR47, UR4, !UP3 ;  /* 0x000000042f047287 */ /* 0x000fc4000d800000 */
[----:B------:R-:W-:Y:S02]  /*1490*/  @UP1 USHF.R.U32.HI UR7, URZ, UR11, UR18 ;  /* 0x0000000bff071299 */ /* 0x000fe40008011612 */
[----:B------:R-:W-:Y:S02]  /*14a0*/  UIMAD UR8, UR8, UR24, URZ ;  /* 0x00000018080872a4 */ /* 0x000fe4000f8e02ff */
[----:B------:R-:W-:Y:S02]  /*14b0*/  UIMAD UR12, UR7, UR24, URZ ;  /* 0x00000018070c72a4 */ /* 0x000fe4000f8e02ff */
[----:B------:R-:W-:Y:S02]  /*14c0*/  UISETP.GE.AND UP0, UPT, UR4, UR8, UPT ;  /* 0x000000080400728c */ /* 0x000fe4000bf06270 */
[----:B------:R-:W-:Y:S02]  /*14d0*/  UIMAD.WIDE.U32 UR8, UR4, UR10, URZ ;  /* 0x0000000a040872a5 */ /* 0x000fe4000f8e00ff */
[----:B------:R-:W-:-:S02]  /*14e0*/  UISETP.GE.OR UP0, UPT, UR6, UR12, UP0 ;  /* 0x0000000c0600728c */ /* 0x000fc40008706670 */
[----:B------:R-:W-:Y:S02]  /*14f0*/  UIMAD.WIDE.U32 UR12, UR6, UR10, URZ ;  /* 0x0000000a060c72a5 */ /* 0x000fe4000f8e00ff */
[----:B------:R-:W-:Y:S02]  /*1500*/  USHF.R.U32.HI UR9, URZ, UR11, UR9 ;  /* 0x0000000bff097299 */ /* 0x000fe40008011609 */
[----:B------:R-:W-:Y:S02]  /*1510*/  UIADD3 UR10, UPT, UPT, -UR4, URZ, URZ ;  /* 0x000000ff040a7290 */ /* 0x000fe4000fffe1ff */
[----:B------:R-:W-:Y:S02]  /*1520*/  USEL UR9, UR4, UR9, !UP1 ;  /* 0x0000000904097287 */ /* 0x000fe4000c800000 */
[----:B------:R-:W-:Y:S01]  /*1530*/  UIMAD UR47, UR22, UR10, UR47 ;  /* 0x0000000a162f72a4 */ /* 0x000fe2000f8e022f */
[----:B------:R-:W-:Y:S01]  /*1540*/  @!UP0 UMOV UR8, UR13 ;  /* 0x0000000d00088c82 */ /* 0x000fe20008000000 */
[----:B------:R-:W-:-:S02]  /*1550*/  UIADD3 UR10, UPT, UPT, -UR9, URZ, URZ ;  /* 0x000000ff090a7290 */ /* 0x000fc4000fffe1ff */
[----:B------:R-:W-:Y:S02]  /*1560*/  @!UP0 USHF.R.U32.HI UR8, URZ, UR11, UR8 ;  /* 0x0000000bff088299 */ /* 0x000fe40008011608 */
[----:B------:R-:W-:Y:S02]  /*1570*/  UIMAD UR10, UR24, UR10, UR4 ;  /* 0x0000000a180a72a4 */ /* 0x000fe4000f8e0204 */
[----:B------:R-:W-:-:S04]  /*1580*/  @!UP0 USEL UR8, UR6, UR8, !UP1 ;  /* 0x0000000806088287 */ /* 0x000fc8000c800000 */
[----:B------:R-:W-:Y:S02]  /*1590*/  @!UP0 UIMAD UR7, UR10, UR7, UR8 ;  /* 0x000000070a0782a4 */ /* 0x000fe4000f8e0208 */
[----:B------:R-:W-:-:S04]  /*15a0*/  @!UP0 UIADD3 UR9, UPT, UPT, UR9, -UR8, URZ ;  /* 0x8000000809098290 */ /* 0x000fc8000fffe0ff */
[----:B------:R-:W-:-:S03]  /*15b0*/  @!UP0 UIMAD UR4, UR9, UR24, UR6 ;  /* 0x00000018090482a4 */ /* 0x000fc6000f8e0206 */
[----:B------:R-:W-:Y:S01]  /*15c0*/  @!UP0 UMOV UR6, UR7 ;  /* 0x0000000700068c82 */ /* 0x000fe20008000000 */
[----:B------:R-:W-:Y:S02]  /*15d0*/  UIMAD UR47, UR4, UR22, UR47 ;  /* 0x00000016042f72a4 */ /* 0x000fe4000f8e022f */
[----:B------:R-:W-:-:S12]  /*15e0*/  UIMAD UR46, UR6, UR25, UR46 ;  /* 0x00000019062e72a4 */ /* 0x000fd8000f8e022e */
.L_x_19:
[----:B------:R-:W-:Y:S02]  /*15f0*/  UISETP.NE.AND UP1, UPT, UR26, 0x1, UPT ;  /* 0x000000011a00788c */ /* 0x000fe4000bf25270 */
[----:B------:R-:W-:-:S07]  /*1600*/  UISETP.NE.AND UP0, UPT, UR14, 0x2, UPT ;  /* 0x000000020e00788c */ /* 0x000fce000bf05270 */
[----:B------:R-:W-:Y:S05]  /*1610*/  BRA.U UP1, `(.L_x_20) ;  /* 0x0000000101447547 */ /* 0x000fea000b800000 */
[----:B------:R-:W1:Y:S01]  /*1620*/  LDCU.128 UR8, c[0x0][0xb10] ;  /* 0x00016200ff0877ac */ /* 0x000e620008000c00 */
[----:B------:R-:W2:Y:S01]  /*1630*/  LDCU UR16, c[0x0][0xb0c] ;  /* 0x00016180ff1077ac */ /* 0x000ea20008000800 */
[----:B------:R-:W3:Y:S01]  /*1640*/  LDCU UR17, c[0x0][0xb20] ;  /* 0x00016400ff1177ac */ /* 0x000ee20008000800 */
[----:B-1----:R-:W-:Y:S02]  /*1650*/  UIMAD.WIDE.U32 UR6, UR46, UR8, URZ ;  /* 0x000000082e0672a5 */ /* 0x002fe4000f8e00ff */
[----:B------:R-:W-:Y:S02]  /*1660*/  UIMAD.WIDE.U32 UR12, UR47, UR11, URZ ;  /* 0x0000000b2f0c72a5 */ /* 0x000fe4000f8e00ff */
[----:B--2---:R-:W-:-:S03]  /*1670*/  UISETP.NE.AND UP1, UPT, UR16, 0x1, UPT ;  /* 0x000000011000788c */ /* 0x004fc6000bf25270 */
[----:B------:R-:W-:Y:S02]  /*1680*/  UMOV UR6, UR7 ;  /* 0x0000000700067c82 */ /* 0x000fe40008000000 */
[----:B------:R-:W-:Y:S01]  /*1690*/  USHF.R.U32.HI UR6, URZ, UR9, UR6 ;  /* 0x00000009ff067299 */ /* 0x000fe20008011606 */
[----:B------:R-:W-:-:S03]  /*16a0*/  UMOV UR4, UR13 ;  /* 0x0000000d00047c82 */ /* 0x000fc60008000000 */
[----:B------:R-:W-:Y:S02]  /*16b0*/  USEL UR6, UR46, UR6, !UP1 ;  /* 0x000000062e067287 */ /* 0x000fe4000c800000 */
[----:B------:R-:W-:Y:S02]  /*16c0*/  UISETP.NE.AND UP1, UPT, UR10, 0x1, UPT ;  /* 0x000000010a00788c */ /* 0x000fe4000bf25270 */
[----:B---3--:R-:W-:-:S04]  /*16d0*/  USHF.R.U32.HI UR4, URZ, UR17, UR4 ;  /* 0x00000011ff047299 */ /* 0x008fc80008011604 */
[----:B------:R-:W-:-:S04]  /*16e0*/  USEL UR4, UR47, UR4, !UP1 ;  /* 0x000000042f047287 */ /* 0x000fc8000c800000 */
[----:B------:R-:W-:Y:S02]  /*16f0*/  UIADD3 UR7, UPT, UPT, -UR4, UR6, URZ ;  /* 0x0000000604077290 */ /* 0x000fe4000fffe1ff */
[----:B------:R-:W-:Y:S02]  /*1700*/  UIADD3 UR4, UPT, UPT, UR4, -UR6, URZ ;  /* 0x8000000604047290 */ /* 0x000fe4000fffe0ff */
[----:B------:R-:W-:Y:S02]  /*1710*/  UIMAD UR47, UR7, UR10, UR47 ;  /* 0x0000000a072f72a4 */ /* 0x000fe4000f8e022f */
[----:B------:R-:W-:-:S12]  /*1720*/  UIMAD UR46, UR4, UR16, UR46 ;  /* 0x00000010042e72a4 */ /* 0x000fd8000f8e022e */
.L_x_20:
[----:B------:R-:W-:Y:S05]  /*1730*/  BRA.U !UP6, `(.L_x_21) ;  /* 0x000000010e0c7547 */ /* 0x000fea000b800000 */
[----:B------:R-:W-:Y:S01]  /*1740*/  UCGABAR_WAIT ;  /* 0x0000000000007dc7 */ /* 0x000fe20008000000 */
[----:B------:R-:W-:Y:S01]  /*1750*/  CCTL.IVALL ;  /* 0x00000000ff00798f */ /* 0x000fe20002000000 */
[----:B------:R-:W-:Y:S05]  /*1760*/  BRA `(.L_x_22) ;  /* 0x0000000000047947 */ /* 0x000fea0003800000 */
.L_x_21:
[----:B------:R-:W-:Y:S06]  /*1770*/  BAR.SYNC.DEFER_BLOCKING 0x0 ;  /* 0x0000000000007b1d */ /* 0x000fec0000010000 */
.L_x_22:
[----:B------:R-:W-:Y:S05]  /*1780*/  BRA.U UP0, `(.L_x_23) ;  /* 0x0000001900407547 */ /* 0x000fea000b800000 */
[----:B------:R-:W1:Y:S01]  /*1790*/  LDCU UR7, c[0x0][0x38c] ;  /* 0x00007180ff0777ac */ /* 0x000e620008000800 */
[----:B------:R-:W-:Y:S01]  /*17a0*/  PLOP3.LUT P1, PT, PT, PT, UP4, 0x80, 0x8 ;  /* 0x000000000008781c */ /* 0x000fe20003f2f048 */
[----:B------:R-:W-:Y:S01]  /*17b0*/  IMAD.MOV.U32 R12, RZ, RZ, 0x1 ;  /* 0x00000001ff0c7424 */ /* 0x000fe200078e00ff */
[----:B------:R-:W-:Y:S02]  /*17c0*/  ISETP.NE.AND P2, PT, R0, RZ, P3 ;  /* 0x000000ff0000720c */ /* 0x000fe40001f45270 */
[----:B------:R-:W-:Y:S02]  /*17d0*/  CS2R R10, SRZ ;  /* 0x00000000000a7805 */ /* 0x000fe4000001ff00 */
[----:B------:R-:W-:Y:S01]  /*17e0*/  PLOP3.LUT P1, PT, P1, PT, PT, 0x8, 0x80 ;  /* 0x000000000080781c */ /* 0x000fe20000f2e170 */
[----:B------:R-:W-:Y:S01]  /*17f0*/  IMAD.MOV.U32 R9, RZ, RZ, RZ ;  /* 0x000000ffff097224 */ /* 0x000fe200078e00ff */
[----:B------:R-:W2:Y:S01]  /*1800*/  LDCU UR39, c[0x0][0x370] ;  /* 0x00006e00ff2777ac */ /* 0x000ea20008000800 */
[----:B------:R-:W-:Y:S01]  /*1810*/  IMAD.MOV.U32 R8, RZ, RZ, 0x1 ;  /* 0x00000001ff087424 */ /* 0x000fe200078e00ff */
[----:B------:R-:W-:Y:S01]  /*1820*/  ULOP3.LUT UR48, UR28, 0x1, URZ, 0xc0, !UPT ;  /* 0x000000011c307892 */ /* 0x000fe2000f8ec0ff */
[----:B------:R-:W3:Y:S01]  /*1830*/  LDCU.64 UR26, c[0x0][0x348] ;  /* 0x00006900ff1a77ac */ /* 0x000ee20008000a00 */
[----:B------:R-:W-:-:S02]  /*1840*/  USHF.L.U32 UR45, UR28, 0x7, URZ ;  /* 0x000000071c2d7899 */ /* 0x000fc400080006ff */
[----:B-1----:R-:W-:Y:S02]  /*1850*/  UIADD3 UR6, UPT, UPT, UR7, 0x3f, URZ ;  /* 0x0000003f07067890 */ /* 0x002fe4000fffe0ff */
[----:B------:R-:W-:Y:S02]  /*1860*/  UIADD3 UR44, UPT, UPT, UR7, 0x7e, URZ ;  /* 0x0000007e072c7890 */ /* 0x000fe4000fffe0ff */
[----:B------:R-:W-:Y:S01]  /*1870*/  USHF.R.S32.HI UR4, URZ, 0x1f, UR6 ;  /* 0x0000001fff047899 */ /* 0x000fe20008011406 */
[----:B------:R-:W1:Y:S03]  /*1880*/  LDCU UR38, c[0x0][0x374] ;  /* 0x00006e80ff2677ac */ /* 0x000e660008000800 */
[----:B------:R-:W-:Y:S02]  /*1890*/  ULEA.HI UR4, UR4, UR6, URZ, 0x6 ;  /* 0x0000000604047291 */ /* 0x000fe4000f8f30ff */
[----:B------:R-:W-:-:S02]  /*18a0*/  UIADD3 UR6, UPT, UPT, UR7, -0x1, URZ ;  /* 0xffffffff07067890 */ /* 0x000fc4000fffe0ff */
[----:B------:R-:W-:Y:S02]  /*18b0*/  USHF.R.S32.HI UR41, URZ, 0x6, UR4 ;  /* 0x00000006ff297899 */ /* 0x000fe40008011404 */
[----:B------:R-:W-:Y:S02]  /*18c0*/  UISETP.GE.U32.AND UP1, UPT, UR6, -0x7f, UPT ;  /* 0xffffff810600788c */ /* 0x000fe4000bf26070 */
[----:B------:R-:W-:Y:S01]  /*18d0*/  UISETP.LT.U32.AND UP0, UPT, UR41, 0xe, UPT ;  /* 0x0000000e2900788c */ /* 0x000fe2000bf01070 */
[----:B------:R-:W-:-:S03]  /*18e0*/  UMOV UR7, URZ ;  /* 0x000000ff00077c82 */ /* 0x000fc60008000000 */
[----:B------:R-:W-:Y:S02]  /*18f0*/  USEL UR40, UR41, 0xe, UP0 ;  /* 0x0000000e29287887 */ /* 0x000fe40008000000 */
[----:B------:R-:W-:Y:S02]  /*1900*/  UISETP.NE.AND UP0, UPT, UR14, URZ, UPT ;  /* 0x000000ff0e00728c */ /* 0x000fe4000bf05270 */
[----:B------:R-:W-:Y:S02]  /*1910*/  UIADD3 UR4, UPT, UPT, UR40, -0x1, URZ ;  /* 0xffffffff28047890 */ /* 0x000fe4000fffe0ff */
[----:B------:R-:W-:Y:S02]  /*1920*/  @UP1 UIADD3 UR4, UPT, UPT, UR40, URZ, URZ ;  /* 0x000000ff28041290 */ /* 0x000fe4000fffe0ff */
[----:B------:R-:W-:Y:S02]  /*1930*/  USEL UR21, UR50, 0x2, UP0 ;  /* 0x0000000232157887 */ /* 0x000fe40008000000 */
[----:B------:R-:W-:-:S02]  /*1940*/  UIADD3 UR43, UPT, UPT, UR41, -UR40, URZ ;  /* 0x80000028292b7290 */ /* 0x000fc4000fffe0ff */
[----:B------:R-:W-:Y:S02]  /*1950*/  UIADD3 UR30, UPT, UPT, UR4, 0x1, URZ ;  /* 0x00000001041e7890 */ /* 0x000fe4000fffe0ff */
[----:B-123--:R-:W-:-:S12]  /*1960*/  UIADD3 UR42, UPT, UPT, -UR4, URZ, URZ ;  /* 0x000000ff042a7290 */ /* 0x00efd8000fffe1ff */
.L_x_43:
[----:B------:R-:W-:Y:S01]  /*1970*/  UISETP.NE.AND UP0, UPT, UR5, URZ, UPT ;  /* 0x000000ff0500728c */ /* 0x000fe2000bf05270 */
[----:B-1----:R-:W1:Y:S08]  /*1980*/  S2UR UR5, SR_CgaCtaId ;  /* 0x00000000000579c3 */ /* 0x002e700000008800 */
[----:B------:R-:W-:Y:S05]  /*1990*/  BRA.U UP0, `(.L_x_24) ;  /* 0x0000000100347547 */ /* 0x000fea000b800000 */
[----:B------:R-:W2:Y:S01]  /*19a0*/  S2R R0, SR_CgaCtaId ;  /* 0x0000000000007919 */ /* 0x000ea20000008800 */
[----:B------:R-:W-:Y:S02]  /*19b0*/  MOV R3, 0x400 ;  /* 0x0000040000037802 */ /* 0x000fe40000000f00 */
[----:B------:R-:W-:Y:S02]  /*19c0*/  SHF.L.U32 R2, R8, 0x1f, RZ ;  /* 0x0000001f08027819 */ /* 0x000fe400000006ff */
[----:B--2---:R-:W-:-:S05]  /*19d0*/  LEA R0, R0, R3, 0x18 ;  /* 0x0000000300007211 */ /* 0x004fca00078ec0ff */
[----:B------:R-:W-:-:S04]  /*19e0*/  IMAD R3, R9, 0x8, R0 ;  /* 0x0000000809037824 */ /* 0x000fc800078e0200 */
[----:B------:R-:W2:Y:S02]  /*19f0*/  SYNCS.PHASECHK.TRANS64.TRYWAIT P0, [R3+URZ+0x160], R2 ;  /* 0x00016002030075a7 */ /* 0x000ea400080011ff */
[----:B--2---:R-:W-:Y:S05]  /*1a00*/  @!P0 BRA `(.L_x_25) ;  /* 0x0000008800708947 */ /* 0x004fea0003800000 */
.L_x_126:
[----:B------:R-:W-:Y:S01]  /*1a10*/  VIADD R9, R9, 0x1 ;  /* 0x0000000109097836 */ /* 0x000fe20000000000 */
[----:B------:R2:W-:Y:S04]  /*1a20*/  SYNCS.ARRIVE.TRANS64.A1T0 RZ, [R3+URZ+0x150], RZ ;  /* 0x000150ff03ff79a7 */ /* 0x0005e800081000ff */
[----:B------:R-:W-:-:S04]  /*1a30*/  ISETP.NE.AND P0, PT, R9, 0x2, PT ;  /* 0x000000020900780c */ /* 0x000fc80003f05270 */
[----:B------:R-:W-:Y:S02]  /*1a40*/  SEL R9, R9, RZ, P0 ;  /* 0x000000ff09097207 */ /* 0x000fe40000000000 */
[----:B--2---:R-:W-:-:S04]  /*1a50*/  SEL R3, RZ, 0x1, P0 ;  /* 0x00000001ff037807 */ /* 0x004fc80000000000 */
[----:B------:R-:W-:-:S07]  /*1a60*/  LOP3.LUT R8, R8, R3, RZ, 0x3c, !PT ;  /* 0x0000000308087212 */ /* 0x000fce00078e3cff */
.L_x_24:
[----:B------:R-:W-:Y:S01]  /*1a70*/  UMOV UR4, 0x400 ;  /* 0x0000040000047882 */ /* 0x000fe20000000000 */
[----:B------:R-:W-:Y:S01]  /*1a80*/  SHF.L.U32 R0, R12, 0x1f, RZ ;  /* 0x0000001f0c007819 */ /* 0x000fe200000006ff */
[----:B-1----:R-:W-:Y:S02]  /*1a90*/  ULEA UR4, UR5, UR4, 0x18 ;  /* 0x0000000405047291 */ /* 0x002fe4000f8ec0ff */
[----:B------:R-:W-:Y:S02]  /*1aa0*/  UISETP.GE.U32.AND UP0, UPT, UR44, 0x7f, UPT ;  /* 0x0000007f2c00788c */ /* 0x000fe4000bf06070 */
[----:B------:R-:W-:Y:S02]  /*1ab0*/  ULEA UR6, UR7, UR4, 0x3 ;  /* 0x0000000407067291 */ /* 0x000fe4000f8e18ff */
[----:B------:R-:W-:Y:S01]  /*1ac0*/  ULEA UR11, UR47, UR48, 0x1 ;  /* 0x000000302f0b7291 */ /* 0x000fe2000f8e08ff */
[----:B------:R-:W-:-:S03]  /*1ad0*/  UMOV UR13, URZ ;  /* 0x000000ff000d7c82 */ /* 0x000fc60008000000 */
[----:B------:R-:W-:-:S03]  /*1ae0*/  UIMAD UR11, UR11, 0x50, URZ ;  /* 0x000000500b0b78a4 */ /* 0x000fc6000f8e02ff */
[----:B------:R1:W2:Y:S01]  /*1af0*/  SYNCS.PHASECHK.TRANS64.TRYWAIT P0, [UR6+0x70], R0 ;  /* 0x00007000ff0075a7 */ /* 0x0002a20008001106 */
[----:B------:R-:W-:-:S04]  /*1b00*/  ULEA.HI UR6, UR46, UR46, URZ, 0x1 ;  /* 0x0000002e2e067291 */ /* 0x000fc8000f8f08ff */
[----:B------:R-:W-:-:S04]  /*1b10*/  USHF.L.U32 UR6, UR6, 0x7, URZ ;  /* 0x0000000706067899 */ /* 0x000fc800080006ff */
[----:B------:R-:W-:-:S04]  /*1b20*/  ULOP3.LUT UR35, UR6, 0xffffff00, URZ, 0xc0, !UPT ;  /* 0xffffff0006237892 */ /* 0x000fc8000f8ec0ff */
[----:B------:R-:W-:Y:S01]  /*1b30*/  ULOP3.LUT UR35, UR35, 0x80, UR45, 0xf8, !UPT ;  /* 0x0000008023237892 */ /* 0x000fe2000f8ef82d */
[----:B------:R-:W-:Y:S11]  /*1b40*/  BRA.U !UP0, `(.L_x_26) ;  /* 0x0000000108c07547 */ /* 0x000ff6000b800000 */
[----:B------:R-:W-:Y:S01]  /*1b50*/  UMOV UR14, UR42 ;  /* 0x0000002a000e7c82 */ /* 0x000fe20008000000 */
[----:B------:R-:W-:Y:S01]  /*1b60*/  UMOV UR6, UR7 ;  /* 0x0000000700067c82 */ /* 0x000fe20008000000 */
[----:B------:R-:W-:-:S05]  /*1b70*/  UMOV UR34, URZ ;  /* 0x000000ff00227c82 */ /* 0x000fca0008000000 */
.L_x_32:
[----:B--2---:R-:W-:Y:S01]  /*1b80*/  @P3 MOV R2, 0x6800 ;  /* 0x0000680000023802 */ /* 0x004fe20000000f00 */
[----:B------:R-:W-:Y:S01]  /*1b90*/  ULEA UR33, UR6, UR4, 0x3 ;  /* 0x0000000406217291 */ /* 0x000fe2000f8e18ff */
[----:B--234-:R-:W-:Y:S11]  /*1ba0*/  @P0 BRA `(.L_x_27) ;  /* 0x00000000000c0947 */ /* 0x01cff60003800000 */
[----:B------:R-:W-:Y:S04]  /*1bb0*/  SHF.L.U32 R3, R12, 0x1f, RZ ;  /* 0x0000001f0c037819 */ /* 0x000fe800000006ff */
[----:B------:R-:W2:Y:S02]  /*1bc0*/  SYNCS.PHASECHK.TRANS64.TRYWAIT P0, [UR33+0x70], R3 ;  /* 0x00007003ff0075a7 */ /* 0x000ea40008001121 */
[----:B--2---:R-:W-:Y:S05]  /*1bd0*/  @!P0 BRA `(.L_x_28) ;  /* 0x0000008800108947 */ /* 0x004fea0003800000 */
.L_x_27:
[----:B------:R2:W-:Y:S01]  /*1be0*/  @P3 SYNCS.ARRIVE.TRANS64 RZ, [UR33], R2 ;  /* 0x00000002ffff39a7 */ /* 0x0005e20008000021 */
[----:B------:R-:W-:Y:S02]  /*1bf0*/  ULOP3.LUT UR7, UR21, 0x2, URZ, 0xfc, !UPT ;  /* 0x0000000215077892 */ /* 0x000fe4000f8efcff */
[----:B------:R-:W-:Y:S02]  /*1c00*/  UIADD3 UR14, UPT, UPT, UR14, 0x1, URZ ;  /* 0x000000010e0e7890 */ /* 0x000fe4000fffe0ff */
[----:B------:R-:W-:Y:S02]  /*1c10*/  UISETP.NE.AND UP0, UPT, UR7, 0x2, UPT ;  /* 0x000000020700788c */ /* 0x000fe4000bf05270 */
[----:B------:R-:W-:Y:S07]  /*1c20*/  UISETP.NE.AND UP2, UPT, UR14, 0x1, UPT ;  /* 0x000000010e00788c */ /* 0x000fee000bf45270 */
[----:B------:R-:W-:Y:S05]  /*1c30*/  BRA.U UP0, `(.L_x_29) ;  /* 0x0000000100047547 */ /* 0x000fea000b800000 */
[----:B------:R-:W-:Y:S05]  /*1c40*/  BPT.TRAP 0x1 ;  /* 0x000000040000795c */ /* 0x000fea0000300000 */
.L_x_29:
[----:B------:R-:W-:Y:S04]  /*1c50*/  BSSY.RECONVERGENT B0, `(.L_x_30) ;  /* 0x0000003000007945 */ /* 0x000fe80003800200 */
[----:B------:R-:W-:Y:S05]  /*1c60*/  @!P2 BRA `(.L_x_31) ;  /* 0x000000000004a947 */ /* 0x000fea0003800000 */
[----:B------:R-:W-:Y:S05]  /*1c70*/  BPT.TRAP 0x1 ;  /* 0x000000040000795c */ /* 0x000fea0000300000 */
.L_x_31:
[----:B------:R-:W-:Y:S05]  /*1c80*/  BSYNC.RECONVERGENT B0 ;  /* 0x0000000000007941 */ /* 0x000fea0003800200 */
.L_x_30:
[----:B------:R-:W-:Y:S02]  /*1c90*/  UIADD3 UR7, UPT, UPT, UR6, 0x1, URZ ;  /* 0x0000000106077890 */ /* 0x000fe4000fffe0ff */
[----:B------:R-:W-:Y:S02]  /*1ca0*/  UIADD3 UR18, UP1, UPT, UR26, 0x80, URZ ;  /* 0x000000801a127890 */ /* 0x000fe4000ff3e0ff */
[----:B------:R-:W-:Y:S02]  /*1cb0*/  UISETP.NE.AND UP0, UPT, UR7, 0xe, UPT ;  /* 0x0000000e0700788c */ /* 0x000fe4000bf05270 */
[----:B------:R-:W-:Y:S02]  /*1cc0*/  ULEA UR32, UR6, UR4, 0xd ;  /* 0x0000000406207291 */ /* 0x000fe4000f8e68ff */
[----:B------:R-:W-:Y:S02]  /*1cd0*/  USEL UR9, URZ, 0x1, UP0 ;  /* 0x00000001ff097887 */ /* 0x000fe40008000000 */
[----:B------:R-:W-:Y:S02]  /*1ce0*/  USEL UR7, UR7, URZ, UP0 ;  /* 0x000000ff07077287 */ /* 0x000fe40008000000 */
[----:B------:R-:W-:Y:S02]  /*1cf0*/  ULOP3.LUT UR33, UR33, 0xfefffff8, URZ, 0xc0, !UPT ;  /* 0xfefffff821217892 */ /* 0x000fe4000f8ec0ff */
[----:B------:R-:W-:Y:S01]  /*1d00*/  ULEA UR8, UR7, UR4, 0x3 ;  /* 0x0000000407087291 */ /* 0x000fe2000f8e18ff */
[----:B------:R-:W-:Y:S01]  /*1d10*/  LOP3.LUT R12, R12, UR9, RZ, 0x3c, !PT ;  /* 0x000000090c0c7c12 */ /* 0x000fe2000f8e3cff */
[----:B------:R-:W-:Y:S02]  /*1d20*/  UIADD3.X UR19, UPT, UPT, URZ, UR27, URZ, UP1, !UPT ;  /* 0x0000001bff137290 */ /* 0x000fe40008ffe4ff */
[----:B------:R-:W-:Y:S01]  /*1d30*/  UIADD3 UR32, UPT, UPT, UR32, 0xa300, URZ ;  /* 0x0000a30020207890 */ /* 0x000fe2000fffe0ff */
[----:B-1----:R-:W-:Y:S01]  /*1d40*/  SHF.L.U32 R0, R12, 0x1f, RZ ;  /* 0x0000001f0c007819 */ /* 0x002fe200000006ff */
[----:B------:R-:W-:Y:S01]  /*1d50*/  UIADD3 UR16, UP0, UPT, UR26, 0x180, URZ ;  /* 0x000001801a107890 */ /* 0x000fe2000ff1e0ff */
[----:B------:R-:W-:Y:S02]  /*1d60*/  UMOV UR22, 0x0 ;  /* 0x0000000000167882 */ /* 0x000fe40000000000 */
[----:B------:R3:W4:Y:S01]  /*1d70*/  SYNCS.PHASECHK.TRANS64.TRYWAIT P0, [UR8+0x70], R0 ;  /* 0x00007000ff0075a7 */ /* 0x0007220008001108 */
[----:B------:R-:W-:Y:S01]  /*1d80*/  UMOV UR23, 0x10000000 ;  /* 0x1000000000177882 */ /* 0x000fe20000000000 */
[----:B------:R-:W-:Y:S02]  /*1d90*/  UIADD3.X UR17, UPT, UPT, URZ, UR27, URZ, UP0, !UPT ;  /* 0x0000001bff117290 */ /* 0x000fe400087fe4ff */
[----:B------:R1:W-:Y:S01]  /*1da0*/  UTMALDG.3D.2CTA [UR32], [UR18], desc[UR22] ;  /* 0x00001620120075b4 */ /* 0x0003e20008211000 */
[----:B------:R-:W-:Y:S01]  /*1db0*/  UIMAD UR8, UR6, 0x1400, UR4 ;  /* 0x00001400060878a4 */ /* 0x000fe2000f8e0204 */
[----:B------:R-:W-:Y:S01]  /*1dc0*/  UMOV UR10, UR34 ;  /* 0x00000022000a7c82 */ /* 0x000fe20008000000 */
[----:B------:R-:W-:Y:S02]  /*1dd0*/  UMOV UR12, UR36 ;  /* 0x00000024000c7c82 */ /* 0x000fe40008000000 */
[----:B------:R-:W-:Y:S01]  /*1de0*/  UIADD3 UR8, UPT, UPT, UR8, 0x26300, URZ ;  /* 0x0002630008087890 */ /* 0x000fe2000fffe0ff */
[----:B------:R-:W-:Y:S01]  /*1df0*/  UMOV UR9, UR33 ;  /* 0x0000002100097c82 */ /* 0x000fe20008000000 */
[----:B------:R-:W-:Y:S01]  /*1e00*/  UMOV UR13, UR30 ;  /* 0x0000001e000d7c82 */ /* 0x000fe20008000000 */
[----:B------:R-:W-:Y:S06]  /*1e10*/  UMOV UR6, UR7 ;  /* 0x0000000700067c82 */ /* 0x000fec0008000000 */
[----:B------:R3:W-:Y:S01]  /*1e20*/  UTMALDG.3D.2CTA [UR8], [UR16], desc[UR22] ;  /* 0x00001608100075b4 */ /* 0x0007e20008211000 */
[----:B-1----:R-:W-:Y:S01]  /*1e30*/  UIADD3 UR34, UPT, UPT, UR34, 0x40, URZ ;  /* 0x0000004022227890 */ /* 0x002fe2000fffe0ff */
[----:B------:R-:W-:Y:S11]  /*1e40*/  BRA.U UP2, `(.L_x_32) ;  /* 0xfffffffd024c7547 */ /* 0x000ff6000b83ffff */
.L_x_26:
[----:B------:R-:W-:Y:S01]  /*1e50*/  ULEA UR6, UR7, UR4, 0x3 ;  /* 0x0000000407067291 */ /* 0x000fe2000f8e18ff */
[----:B-1-3--:R-:W-:Y:S01]  /*1e60*/  SHF.L.U32 R0, R12, 0x1f, RZ ;  /* 0x0000001f0c007819 */ /* 0x00afe200000006ff */
[----:B------:R-:W-:Y:S01]  /*1e70*/  @!P1 SYNCS.ARRIVE.TRANS64.A1T0 RZ, [UR4+0xf8], RZ ;  /* 0x0000f8ffffff99a7 */ /* 0x000fe20008100004 */
[----:B------:R-:W-:-:S06]  /*1e80*/  UISETP.GT.AND UP0, UPT, UR41, UR40, UPT ;  /* 0x000000282900728c */ /* 0x000fcc000bf04270 */
[----:B--2-4-:R1:W2:Y:S03]  /*1e90*/  SYNCS.PHASECHK.TRANS64.TRYWAIT P0, [UR6+0x70], R0 ;  /* 0x00007000ff0075a7 */ /* 0x0142a60008001106 */
[----:B------:R-:W-:Y:S05]  /*1ea0*/  BRA.U !UP0, `(.L_x_33) ;  /* 0x0000000108c07547 */ /* 0x000fea000b800000 */
[----:B------:R-:W-:Y:S01]  /*1eb0*/  UIADD3 UR14, UPT, UPT, UR43, UR13, URZ ;  /* 0x0000000d2b0e7290 */ /* 0x000fe2000fffe0ff */
[----:B------:R-:W-:-:S11]  /*1ec0*/  UMOV UR6, UR7 ;  /* 0x0000000700067c82 */ /* 0x000fd60008000000 */
.L_x_39:
[----:B--2---:R-:W-:Y:S01]  /*1ed0*/  @P3 MOV R2, 0x6800 ;  /* 0x0000680000023802 */ /* 0x004fe20000000f00 */
[----:B------:R-:W-:Y:S01]  /*1ee0*/  ULEA UR17, UR6, UR4, 0x3 ;  /* 0x0000000406117291 */ /* 0x000fe2000f8e18ff */
[----:B--2-4-:R-:W-:Y:S11]  /*1ef0*/  @P0 BRA `(.L_x_34) ;  /* 0x00000000000c0947 */ /* 0x014ff60003800000 */
[----:B------:R-:W-:Y:S04]  /*1f00*/  SHF.L.U32 R3, R12, 0x1f, RZ ;  /* 0x0000001f0c037819 */ /* 0x000fe800000006ff */
[----:B------:R-:W2:Y:S02]  /*1f10*/  SYNCS.PHASECHK.TRANS64.TRYWAIT P0, [UR17+0x70], R3 ;  /* 0x00007003ff0075a7 */ /* 0x000ea40008001111 */
[----:B--2---:R-:W-:Y:S05]  /*1f20*/  @!P0 BRA `(.L_x_35) ;  /* 0x0000008400548947 */ /* 0x004fea0003800000 */
.L_x_34:
[----:B------:R2:W-:Y:S01]  /*1f30*/  @P3 SYNCS.ARRIVE.TRANS64 RZ, [UR17], R2 ;  /* 0x00000002ffff39a7 */ /* 0x0005e20008000011 */
[----:B------:R-:W-:Y:S04]  /*1f40*/  ULOP3.LUT UR7, UR21, 0x2, URZ, 0xfc, !UPT ;  /* 0x0000000215077892 */ /* 0x000fe8000f8efcff */
[----:B------:R-:W-:Y:S09]  /*1f50*/  UISETP.NE.AND UP0, UPT, UR7, 0x2, UPT ;  /* 0x000000020700788c */ /* 0x000ff2000bf05270 */
[----:B------:R-:W-:Y:S05]  /*1f60*/  BRA.U UP0, `(.L_x_36) ;  /* 0x0000000100047547 */ /* 0x000fea000b800000 */
[----:B------:R-:W-:Y:S05]  /*1f70*/  BPT.TRAP 0x1 ;  /* 0x000000040000795c */ /* 0x000fea0000300000 */
.L_x_36:
[----:B------:R-:W-:Y:S04]  /*1f80*/  BSSY.RECONVERGENT B0, `(.L_x_37) ;  /* 0x0000003000007945 */ /* 0x000fe80003800200 */
[----:B------:R-:W-:Y:S05]  /*1f90*/  @!P2 BRA `(.L_x_38) ;  /* 0x000000000004a947 */ /* 0x000fea0003800000 */
[----:B------:R-:W-:Y:S05]  /*1fa0*/  BPT.TRAP 0x1 ;  /* 0x000000040000795c */ /* 0x000fea0000300000 */
.L_x_38:
[----:B------:R-:W-:Y:S05]  /*1fb0*/  BSYNC.RECONVERGENT B0 ;  /* 0x0000000000007941 */ /* 0x000fea0003800200 */
.L_x_37:
[----:B------:R-:W-:Y:S02]  /*1fc0*/  UIADD3 UR7, UPT, UPT, UR6, 0x1, URZ ;  /* 0x0000000106077890 */ /* 0x000fe4000fffe0ff */
[----:B------:R-:W-:Y:S02]  /*1fd0*/  ULEA UR16, UR6, UR4, 0xd ;  /* 0x0000000406107291 */ /* 0x000fe4000f8e68ff */
[----:B------:R-:W-:Y:S02]  /*1fe0*/  UISETP.NE.AND UP0, UPT, UR7, 0xe, UPT ;  /* 0x0000000e0700788c */ /* 0x000fe4000bf05270 */
[----:B------:R-:W-:Y:S02]  /*1ff0*/  UIADD3 UR24, UP1, UPT, UR26, 0x80, URZ ;  /* 0x000000801a187890 */ /* 0x000fe4000ff3e0ff */
[----:B------:R-:W-:Y:S02]  /*2000*/  USEL UR9, URZ, 0x1, UP0 ;  /* 0x00000001ff097887 */ /* 0x000fe40008000000 */
[----:B------:R-:W-:Y:S02]  /*2010*/  USEL UR7, UR7, URZ, UP0 ;  /* 0x000000ff07077287 */ /* 0x000fe40008000000 */
[----:B------:R-:W-:Y:S02]  /*2020*/  ULOP3.LUT UR17, UR17, 0xfefffff8, URZ, 0xc0, !UPT ;  /* 0xfefffff811117892 */ /* 0x000fe4000f8ec0ff */
[----:B------:R-:W-:Y:S01]  /*2030*/  ULEA UR8, UR7, UR4, 0x3 ;  /* 0x0000000407087291 */ /* 0x000fe2000f8e18ff */
[----:B------:R-:W-:Y:S01]  /*2040*/  LOP3.LUT R12, R12, UR9, RZ, 0x3c, !PT ;  /* 0x000000090c0c7c12 */ /* 0x000fe2000f8e3cff */
[----:B------:R-:W-:Y:S02]  /*2050*/  USHF.L.U32 UR18, UR13, 0x6, URZ ;  /* 0x000000060d127899 */ /* 0x000fe400080006ff */
[----:B------:R-:W-:Y:S01]  /*2060*/  UIADD3 UR16, UPT, UPT, UR16, 0xa300, URZ ;  /* 0x0000a30010107890 */ /* 0x000fe2000fffe0ff */
[----:B-1----:R-:W-:Y:S01]  /*2070*/  SHF.L.U32 R0, R12, 0x1f, RZ ;  /* 0x0000001f0c007819 */ /* 0x002fe200000006ff */
[----:B------:R-:W-:Y:S02]  /*2080*/  UIADD3.X UR25, UPT, UPT, URZ, UR27, URZ, UP1, !UPT ;  /* 0x0000001bff197290 */ /* 0x000fe40008ffe4ff */
[----:B------:R-:W-:Y:S01]  /*2090*/  UIADD3 UR22, UP0, UPT, UR26, 0x180, URZ ;  /* 0x000001801a167890 */ /* 0x000fe2000ff1e0ff */
[----:B------:R3:W4:Y:S01]  /*20a0*/  SYNCS.PHASECHK.TRANS64.TRYWAIT P0, [UR8+0x70], R0 ;  /* 0x00007000ff0075a7 */ /* 0x0007220008001108 */
[----:B------:R-:W-:Y:S02]  /*20b0*/  UIMAD UR8, UR6, 0x1400, UR4 ;  /* 0x00001400060878a4 */ /* 0x000fe4000f8e0204 */
[----:B------:R-:W-:Y:S01]  /*20c0*/  UIADD3.X UR23, UPT, UPT, URZ, UR27, URZ, UP0, !UPT ;  /* 0x0000001bff177290 */ /* 0x000fe200087fe4ff */
[----:B------:R-:W-:Y:S01]  /*20d0*/  UMOV UR28, 0x0 ;  /* 0x00000000001c7882 */ /* 0x000fe20000000000 */
[----:B------:R-:W-:Y:S01]  /*20e0*/  UMOV UR29, 0x10000000 ;  /* 0x10000000001d7882 */ /* 0x000fe20000000000 */
[----:B------:R-:W-:Y:S01]  /*20f0*/  UMOV UR19, UR35 ;  /* 0x0000002300137c82 */ /* 0x000fe20008000000 */
[----:B------:R-:W-:Y:S01]  /*2100*/  UMOV UR20, UR36 ;  /* 0x0000002400147c82 */ /* 0x000fe20008000000 */
[----:B------:R-:W-:Y:S01]  /*2110*/  UIADD3 UR8, UPT, UPT, UR8, 0x26300, URZ ;  /* 0x0002630008087890 */ /* 0x000fe2000fffe0ff */
[----:B------:R3:W-:Y:S01]  /*2120*/  UTMALDG.3D.2CTA [UR16], [UR24], desc[UR28] ;  /* 0x00001c10180075b4 */ /* 0x0007e20008211000 */
[----:B------:R-:W-:Y:S01]  /*2130*/  UIADD3 UR13, UPT, UPT, UR13, 0x1, URZ ;  /* 0x000000010d0d7890 */ /* 0x000fe2000fffe0ff */
[----:B------:R-:W-:Y:S01]  /*2140*/  UMOV UR12, UR36 ;  /* 0x00000024000c7c82 */ /* 0x000fe20008000000 */
[----:B------:R-:W-:Y:S01]  /*2150*/  UMOV UR9, UR17 ;  /* 0x0000001100097c82 */ /* 0x000fe20008000000 */
[----:B------:R-:W-:Y:S01]  /*2160*/  UMOV UR10, UR18 ;  /* 0x00000012000a7c82 */ /* 0x000fe20008000000 */
[----:B------:R-:W-:Y:S03]  /*2170*/  UISETP.NE.AND UP0, UPT, UR13, UR14, UPT ;  /* 0x0000000e0d00728c */ /* 0x000fe6000bf05270 */
[----:B------:R3:W-:Y:S01]  /*2180*/  UTMALDG.3D.2CTA [UR8], [UR22], desc[UR28] ;  /* 0x00001c08160075b4 */ /* 0x0007e20008211000 */
[----:B------:R-:W-:Y:S05]  /*2190*/  UMOV UR6, UR7 ;  /* 0x0000000700067c82 */ /* 0x000fea0008000000 */
[----:B---3--:R-:W-:Y:S05]  /*21a0*/  BRA.U UP0, `(.L_x_39) ;  /* 0xfffffffd00487547 */ /* 0x008fea000b83ffff */
.L_x_33:
[C---:B------:R-:W-:Y:S01]  /*21b0*/  LEA R3, R11.reuse, UR4, 0x3 ;  /* 0x000000040b037c11 */ /* 0x040fe2000f8e18ff */
[----:B------:R-:W-:Y:S01]  /*21c0*/  NOP ;  /* 0x0000000000007918 */ /* 0x000fe20000000000 */
[----:B-1----:R-:W-:Y:S02]  /*21d0*/  SHF.L.U32 R0, R10, 0x1f, RZ ;  /* 0x0000001f0a007819 */ /* 0x002fe400000006ff */
[----:B------:R-:W-:Y:S02]  /*21e0*/  LEA R5, R11, UR4, 0x4 ;  /* 0x000000040b057c11 */ /* 0x000fe4000f8e20ff */
[----:B--2-4-:R-:W1:Y:S02]  /*21f0*/  SYNCS.PHASECHK.TRANS64.TRYWAIT P0, [R3+URZ+0x100], R0 ;  /* 0x00010000030075a7 */ /* 0x014e6400080011ff */
[----:B-1----:R-:W-:Y:S05]  /*2200*/  @!P0 BRA `(.L_x_40) ;  /* 0x0000008000b48947 */ /* 0x002fea0003800000 */
.L_x_129:
[----:B------:R-:W2:Y:S01]  /*2210*/  LDS.128 R4, [R5+0x180] ;  /* 0x0001800005047984 */ /* 0x000ea20000000c00 */
[----:B------:R-:W-:Y:S01]  /*2220*/  UISETP.GE.AND UP0, UPT, UR15, 0x1, UPT ;  /* 0x000000010f00788c */ /* 0x000fe2000bf06270 */
[----:B------:R-:W-:Y:S01]  /*2230*/  @!PT LDS RZ, [RZ] ;  /* 0x00000000fffff984 */ /* 0x000fe20000000800 */
[----:B------:R-:W-:Y:S01]  /*2240*/  @!PT LDS RZ, [RZ] ;  /* 0x00000000fffff984 */ /* 0x000fe20000000800 */
[----:B------:R-:W-:Y:S01]  /*2250*/  @!PT LDS RZ, [RZ] ;  /* 0x00000000fffff984 */ /* 0x000fe20000000800 */
[----:B------:R-:W-:Y:S01]  /*2260*/  @!PT LDS RZ, [RZ] ;  /* 0x00000000fffff984 */ /* 0x000fe20000000800 */
[----:B------:R3:W-:Y:S06]  /*2270*/  MEMBAR.ALL.CTA ;  /* 0x0000000000007992 */ /* 0x0007ec0000008000 */
[----:B---3--:R-:W3:Y:S01]  /*2280*/  FENCE.VIEW.ASYNC.S ;  /* 0x00000000000073c6 */ /* 0x008ee20000000000 */
[----:B--2---:R-:W-:-:S13]  /*2290*/  LOP3.LUT P0, RZ, R6, 0x1, RZ, 0xc0, !PT ;  /* 0x0000000106ff7812 */ /* 0x004fda000780c0ff */
[----:B---3--:R-:W-:Y:S01]  /*22a0*/  VOTEU.ANY UP1, P0 ;  /* 0x0000000000ff7886 */ /* 0x008fe20000020100 */
[----:B------:R-:W-:-:S13]  /*22b0*/  PLOP3.LUT P0, PT, PT, PT, UP1, 0x80, 0x8 ;  /* 0x000000000008781c */ /* 0x000fda0003f0f018 */
[----:B-1----:R-:W-:Y:S02]  /*22c0*/  @P0 LOP3.LUT R0, R5, 0xffff, RZ, 0xc0, !PT ;  /* 0x0000ffff05000812 */ /* 0x002fe400078ec0ff */
[----:B------:R-:W-:Y:S02]  /*22d0*/  @P0 MOV R2, R4 ;  /* 0x0000000400020202 */ /* 0x000fe40000000f00 */
[----:B------:R-:W-:Y:S01]  /*22e0*/  @P0 R2UR UR8, R0 ;  /* 0x00000000000802ca */ /* 0x000fe200000e0000 */
[----:B------:R-:W-:Y:S01]  /*22f0*/  VIADD R0, R3, 0x110 ;  /* 0x0000011003007836 */ /* 0x000fe20000000000 */
[----:B------:R-:W-:Y:S02]  /*2300*/  @P0 SHF.R.U32.HI R4, RZ, 0x10, R5 ;  /* 0x00000010ff040819 */ /* 0x000fe40000011605 */
[----:B------:R-:W-:Y:S02]  /*2310*/  @P0 R2UR UR9, R2 ;  /* 0x00000000020902ca */ /* 0x000fe400000e0000 */
[----:B------:R-:W-:-:S02]  /*2320*/  PRMT R0, RZ, 0x654, R0 ;  /* 0x00000654ff007816 */ /* 0x000fc40000000000 */
[----:B------:R-:W-:Y:S02]  /*2330*/  @P0 R2UR UR6, R4 ;  /* 0x00000000040602ca */ /* 0x000fe400000e0000 */
[----:B------:R1:W-:Y:S03]  /*2340*/  SYNCS.ARRIVE.TRANS64.RED.A1T0 RZ, [R0+URZ], RZ ;  /* 0x000000ff00ff79a7 */ /* 0x0003e600081004ff */
[----:B------:R-:W-:-:S04]  /*2350*/  @UP1 UMOV UR31, UR8 ;  /* 0x00000008001f1c82 */ /* 0x000fc80008000000 */
[----:B------:R-:W-:-:S04]  /*2360*/  @UP1 UMOV UR37, UR9 ;  /* 0x0000000900251c82 */ /* 0x000fc80008000000 */
[----:B------:R-:W-:Y:S01]  /*2370*/  @UP1 UMOV UR36, UR6 ;  /* 0x0000000600241c82 */ /* 0x000fe20008000000 */
[----:B------:R-:W-:Y:S05]  /*2380*/  BRA.U !UP0, `(.L_x_41) ;  /* 0x0000000108d47547 */ /* 0x000fea000b800000 */
[----:B------:R-:W2:Y:S01]  /*2390*/  LDCU.128 UR16, c[0x0][0xb10] ;  /* 0x00016200ff1077ac */ /* 0x000ea20008000c00 */
[----:B------:R-:W3:Y:S01]  /*23a0*/  LDCU UR14, c[0x0][0xb20] ;  /* 0x00016400ff0e77ac */ /* 0x000ee20008000800 */
[----:B------:R-:W4:Y:S01]  /*23b0*/  LDCU UR20, c[0x0][0xb0c] ;  /* 0x00016180ff1477ac */ /* 0x000f220008000800 */
[----:B------:R-:W1:Y:S01]  /*23c0*/  LDCU.64 UR10, c[0x0][0xb28] ;  /* 0x00016500ff0a77ac */ /* 0x000e620008000a00 */
[----:B------:R-:W-:Y:S02]  /*23d0*/  UISETP.NE.AND UP3, UPT, UR15, 0x1, UPT ;  /* 0x000000010f00788c */ /* 0x000fe4000bf65270 */
[----:B--2---:R-:W-:Y:S02]  /*23e0*/  UIMAD.WIDE.U32 UR12, UR38, UR19, URZ ;  /* 0x00000013260c72a5 */ /* 0x004fe4000f8e00ff */
[----:B------:R-:W-:Y:S02]  /*23f0*/  UIMAD.WIDE.U32 UR8, UR39, UR16, URZ ;  /* 0x00000010270872a5 */ /* 0x000fe4000f8e00ff */
[----:B------:R-:W-:-:S02]  /*2400*/  UISETP.NE.AND UP0, UPT, UR18, 0x1, UPT ;  /* 0x000000011200788c */ /* 0x000fc4000bf05270 */
[----:B------:R-:W-:Y:S01]  /*2410*/  UIMAD.WIDE.U32 UR24, UR31, UR19, URZ ;  /* 0x000000131f1872a5 */ /* 0x000fe2000f8e00ff */
[----:B------:R-:W-:Y:S02]  /*2420*/  UMOV UR12, UR13 ;  /* 0x0000000d000c7c82 */ /* 0x000fe40008000000 */
[----:B------:R-:W-:Y:S01]  /*2430*/  UMOV UR8, UR9 ;  /* 0x0000000900087c82 */ /* 0x000fe20008000000 */
[----:B---3--:R-:W-:Y:S02]  /*2440*/  USHF.R.U32.HI UR12, URZ, UR14, UR12 ;  /* 0x0000000eff0c7299 */ /* 0x008fe4000801160c */
[----:B------:R-:W-:Y:S02]  /*2450*/  USHF.R.U32.HI UR9, URZ, UR17, UR8 ;  /* 0x00000011ff097299 */ /* 0x000fe40008011608 */
[----:B----4-:R-:W-:Y:S02]  /*2460*/  UISETP.NE.AND UP2, UPT, UR20, 0x1, UPT ;  /* 0x000000011400788c */ /* 0x010fe4000bf45270 */
[----:B------:R-:W-:-:S02]  /*2470*/  USEL UR8, UR38, UR12, !UP0 ;  /* 0x0000000c26087287 */ /* 0x000fc4000c000000 */
[----:B------:R-:W-:Y:S02]  /*2480*/  USEL UR9, UR39, UR9, !UP2 ;  /* 0x0000000927097287 */ /* 0x000fe4000d000000 */
[----:B-1----:R-:W-:Y:S01]  /*2490*/  UIMAD.WIDE.U32 UR12, UR8, UR10, URZ ;  /* 0x0000000a080c72a5 */ /* 0x002fe2000f8e00ff */
[----:B------:R-:W-:Y:S01]  /*24a0*/  UMOV UR6, UR25 ;  /* 0x0000001900067c82 */ /* 0x000fe20008000000 */
[----:B------:R-:W-:Y:S02]  /*24b0*/  UIMAD.WIDE.U32 UR22, UR37, UR16, URZ ;  /* 0x00000010251672a5 */ /* 0x000fe4000f8e00ff */
[----:B------:R-:W-:-:S03]  /*24c0*/  UIMAD.WIDE.U32 UR24, UR9, UR10, URZ ;  /* 0x0000000a091872a5 */ /* 0x000fc6000f8e00ff */
[----:B------:R-:W-:Y:S01]  /*24d0*/  UMOV UR12, UR13 ;  /* 0x0000000d000c7c82 */ /* 0x000fe20008000000 */
[----:B------:R-:W-:Y:S02]  /*24e0*/  USHF.R.U32.HI UR6, URZ, UR14, UR6 ;  /* 0x0000000eff067299 */ /* 0x000fe40008011606 */
[----:B------:R-:W-:Y:S01]  /*24f0*/  @UP3 USHF.R.U32.HI UR8, URZ, UR11, UR12 ;  /* 0x0000000bff083299 */ /* 0x000fe2000801160c */
[----:B------:R-:W-:Y:S01]  /*2500*/  UMOV UR22, UR23 ;  /* 0x0000001700167c82 */ /* 0x000fe20008000000 */
[----:B------:R-:W-:Y:S01]  /*2510*/  UMOV UR24, UR25 ;  /* 0x0000001900187c82 */ /* 0x000fe20008000000 */
[----:B------:R-:W-:Y:S02]  /*2520*/  USHF.R.U32.HI UR17, URZ, UR17, UR22 ;  /* 0x00000011ff117299 */ /* 0x000fe40008011616 */
[----:B------:R-:W-:Y:S02]  /*2530*/  USEL UR6, UR31, UR6, !UP0 ;  /* 0x000000061f067287 */ /* 0x000fe4000c000000 */
[----:B------:R-:W-:-:S02]  /*2540*/  @UP3 USHF.R.U32.HI UR9, URZ, UR11, UR24 ;  /* 0x0000000bff093299 */ /* 0x000fc40008011618 */
[----:B------:R-:W-:Y:S02]  /*2550*/  UIMAD UR12, UR15, UR8, URZ ;  /* 0x000000080f0c72a4 */ /* 0x000fe4000f8e02ff */
[----:B------:R-:W-:Y:S02]  /*2560*/  USEL UR8, UR37, UR17, !UP2 ;  /* 0x0000001125087287 */ /* 0x000fe4000d000000 */
[----:B------:R-:W-:Y:S02]  /*2570*/  UIMAD UR14, UR15, UR9, URZ ;  /* 0x000000090f0e72a4 */ /* 0x000fe4000f8e02ff */
[----:B------:R-:W-:Y:S02]  /*2580*/  UISETP.GE.AND UP0, UPT, UR6, UR12, UPT ;  /* 0x0000000c0600728c */ /* 0x000fe4000bf06270 */
[----:B------:R-:W-:Y:S02]  /*2590*/  UIMAD.WIDE.U32 UR12, UR6, UR10, URZ ;  /* 0x0000000a060c72a5 */ /* 0x000fe4000f8e00ff */
[----:B------:R-:W-:-:S02]  /*25a0*/  UISETP.GE.OR UP0, UPT, UR8, UR14, UP0 ;  /* 0x0000000e0800728c */ /* 0x000fc40008706670 */
[----:B------:R-:W-:Y:S02]  /*25b0*/  UIMAD.WIDE.U32 UR16, UR8, UR10, URZ ;  /* 0x0000000a081072a5 */ /* 0x000fe4000f8e00ff */
[----:B------:R-:W-:Y:S01]  /*25c0*/  UIADD3 UR14, UPT, UPT, -UR8, URZ, URZ ;  /* 0x000000ff080e7290 */ /* 0x000fe2000fffe1ff */
[----:B------:R-:W-:Y:S01]  /*25d0*/  UMOV UR12, UR13 ;  /* 0x0000000d000c7c82 */ /* 0x000fe20008000000 */
[----:B------:R-:W-:Y:S02]  /*25e0*/  UIADD3 UR13, UPT, UPT, -UR6, URZ, URZ ;  /* 0x000000ff060d7290 */ /* 0x000fe4000fffe1ff */
[----:B------:R-:W-:-:S03]  /*25f0*/  USHF.R.U32.HI UR12, URZ, UR11, UR12 ;  /* 0x0000000bff0c7299 */ /* 0x000fc6000801160c */
[----:B------:R-:W-:Y:S01]  /*2600*/  @!UP0 UMOV UR10, UR17 ;  /* 0x00000011000a8c82 */ /* 0x000fe20008000000 */
[----:B------:R-:W-:Y:S02]  /*2610*/  UIMAD UR13, UR18, UR13, UR31 ;  /* 0x0000000d120d72a4 */ /* 0x000fe4000f8e021f */
[----:B------:R-:W-:Y:S02]  /*2620*/  USEL UR12, UR6, UR12, !UP3 ;  /* 0x0000000c060c7287 */ /* 0x000fe4000d800000 */
[----:B------:R-:W-:Y:S02]  /*2630*/  @!UP0 USHF.R.U32.HI UR10, URZ, UR11, UR10 ;  /* 0x0000000bff0a8299 */ /* 0x000fe4000801160a */
[----:B------:R-:W-:Y:S02]  /*2640*/  UIADD3 UR11, UPT, UPT, -UR12, URZ, URZ ;  /* 0x000000ff0c0b7290 */ /* 0x000fe4000fffe1ff */
[----:B------:R-:W-:Y:S02]  /*2650*/  @!UP0 USEL UR10, UR8, UR10, !UP3 ;  /* 0x0000000a080a8287 */ /* 0x000fe4000d800000 */
[----:B------:R-:W-:-:S02]  /*2660*/  UIMAD UR11, UR15, UR11, UR6 ;  /* 0x0000000b0f0b72a4 */ /* 0x000fc4000f8e0206 */
[----:B------:R-:W-:Y:S02]  /*2670*/  @!UP0 UIADD3 UR12, UPT, UPT, UR12, -UR10, URZ ;  /* 0x8000000a0c0c8290 */ /* 0x000fe4000fffe0ff */
[----:B------:R-:W-:Y:S02]  /*2680*/  @!UP0 UIMAD UR10, UR11, UR9, UR10 ;  /* 0x000000090b0a82a4 */ /* 0x000fe4000f8e020a */
[----:B------:R-:W-:Y:S02]  /*2690*/  @!UP0 UIMAD UR6, UR15, UR12, UR8 ;  /* 0x0000000c0f0682a4 */ /* 0x000fe4000f8e0208 */
[----:B------:R-:W-:Y:S02]  /*26a0*/  UIMAD UR9, UR20, UR14, UR37 ;  /* 0x0000000e140972a4 */ /* 0x000fe4000f8e0225 */
[----:B------:R-:W-:Y:S01]  /*26b0*/  UIMAD UR31, UR6, UR18, UR13 ;  /* 0x00000012061f72a4 */ /* 0x000fe2000f8e020d */
[----:B------:R-:W-:Y:S02]  /*26c0*/  @!UP0 UMOV UR8, UR10 ;  /* 0x0000000a00088c82 */ /* 0x000fe40008000000 */
[----:B------:R-:W-:-:S12]  /*26d0*/  UIMAD UR37, UR8, UR20, UR9 ;  /* 0x00000014082572a4 */ /* 0x000fd8000f8e0209 */
.L_x_41:
[----:B------:R-:W2:Y:S02]  /*26e0*/  LDCU UR6, c[0x0][0xb30] ;  /* 0x00016600ff0677ac */ /* 0x000ea40008000800 */
[----:B--2---:R-:W-:-:S09]  /*26f0*/  UISETP.NE.AND UP0, UPT, UR6, 0x1, UPT ;  /* 0x000000010600788c */ /* 0x004fd2000bf05270 */
[----:B------:R-:W-:Y:S05]  /*2700*/  BRA.U UP0, `(.L_x_42) ;  /* 0x0000000100447547 */ /* 0x000fea000b800000 */
[----:B------:R-:W2:Y:S01]  /*2710*/  LDCU.128 UR16, c[0x0][0xb10] ;  /* 0x00016200ff1077ac */ /* 0x000ea20008000c00 */
[----:B------:R-:W3:Y:S01]  /*2720*/  LDCU UR12, c[0x0][0xb0c] ;  /* 0x00016180ff0c77ac */ /* 0x000ee20008000800 */
[----:B------:R-:W4:Y:S01]  /*2730*/  LDCU UR13, c[0x0][0xb20] ;  /* 0x00016400ff0d77ac */ /* 0x000f220008000800 */
[----:B--2---:R-:W-:Y:S02]  /*2740*/  UIMAD.WIDE.U32 UR10, UR37, UR16, URZ ;  /* 0x00000010250a72a5 */ /* 0x004fe4000f8e00ff */
[----:B------:R-:W-:Y:S02]  /*2750*/  UIMAD.WIDE.U32 UR8, UR31, UR19, URZ ;  /* 0x000000131f0872a5 */ /* 0x000fe4000f8e00ff */
[----:B---3--:R-:W-:Y:S02]  /*2760*/  UISETP.NE.AND UP2, UPT, UR12, 0x1, UPT ;  /* 0x000000010c00788c */ /* 0x008fe4000bf45270 */
[----:B------:R-:W-:Y:S01]  /*2770*/  UISETP.NE.AND UP0, UPT, UR18, 0x1, UPT ;  /* 0x000000011200788c */ /* 0x000fe2000bf05270 */
[----:B------:R-:W-:-:S02]  /*2780*/  UMOV UR10, UR11 ;  /* 0x0000000b000a7c82 */ /* 0x000fc40008000000 */
[----:B------:R-:W-:Y:S01]  /*2790*/  UMOV UR6, UR9 ;  /* 0x0000000900067c82 */ /* 0x000fe20008000000 */
[----:B------:R-:W-:Y:S02]  /*27a0*/  USHF.R.U32.HI UR17, URZ, UR17, UR10 ;  /* 0x00000011ff117299 */ /* 0x000fe4000801160a */
[----:B----4-:R-:W-:Y:S02]  /*27b0*/  USHF.R.U32.HI UR6, URZ, UR13, UR6 ;  /* 0x0000000dff067299 */ /* 0x010fe40008011606 */
[----:B------:R-:W-:Y:S02]  /*27c0*/  USEL UR8, UR37, UR17, !UP2 ;  /* 0x0000001125087287 */ /* 0x000fe4000d000000 */
[----:B------:R-:W-:-:S04]  /*27d0*/  USEL UR6, UR31, UR6, !UP0 ;  /* 0x000000061f067287 */ /* 0x000fc8000c000000 */
[----:B------:R-:W-:Y:S02]  /*27e0*/  UIADD3 UR9, UPT, UPT, UR8, -UR6, URZ ;  /* 0x8000000608097290 */ /* 0x000fe4000fffe0ff */
[----:B------:R-:W-:Y:S02]  /*27f0*/  UIADD3 UR6, UPT, UPT, -UR8, UR6, URZ ;  /* 0x0000000608067290 */ /* 0x000fe4000fffe1ff */
[----:B------:R-:W-:Y:S02]  /*2800*/  UIMAD UR31, UR9, UR18, UR31 ;  /* 0x00000012091f72a4 */ /* 0x000fe4000f8e021f */
[----:B------:R-:W-:-:S12]  /*2810*/  UIMAD UR37, UR6, UR12, UR37 ;  /* 0x0000000c062572a4 */ /* 0x000fd8000f8e0225 */
.L_x_42:
[----:B------:R-:W-:Y:S01]  /*2820*/  VIADD R11, R11, 0x1 ;  /* 0x000000010b0b7836 */ /* 0x000fe20000000000 */
[----:B------:R-:W-:Y:S01]  /*2830*/  PLOP3.LUT P1, PT, PT, PT, PT, 0x80, 0x8 ;  /* 0x000000000008781c */ /* 0x000fe20003f2f070 */
[----:B------:R-:W-:Y:S02]  /*2840*/  UIADD3 UR46, UPT, UPT, UR37, UR56, URZ ;  /* 0x00000038252e7290 */ /* 0x000fe4000fffe0ff */
[----:B------:R-:W-:Y:S01]  /*2850*/  UIADD3 UR47, UPT, UPT, UR31, UR57, URZ ;  /* 0x000000391f2f7290 */ /* 0x000fe2000fffe0ff */
[----:B------:R-:W-:-:S04]  /*2860*/  ISETP.NE.AND P0, PT, R11, 0x2, PT ;  /* 0x000000020b00780c */ /* 0x000fc80003f05270 */
[----:B------:R-:W-:Y:S02]  /*2870*/  SEL R3, RZ, 0x1, P0 ;  /* 0x00000001ff037807 */ /* 0x000fe40000000000 */
[----:B------:R-:W-:Y:S02]  /*2880*/  SEL R11, R11, RZ, P0 ;  /* 0x000000ff0b0b7207 */ /* 0x000fe40000000000 */
[----:B------:R-:W-:Y:S01]  /*2890*/  LOP3.LUT R10, R10, R3, RZ, 0x3c, !PT ;  /* 0x000000030a0a7212 */ /* 0x000fe200078e3cff */
[----:B------:R-:W-:Y:S06]  /*28a0*/  BRA.U UP1, `(.L_x_43) ;  /* 0xfffffff101307547 */ /* 0x000fec000b83ffff */
[----:B------:R-:W-:Y:S01]  /*28b0*/  UIADD3 UR8, UPT, UPT, UR4, 0x70, URZ ;  /* 0x0000007004087890 */ /* 0x000fe2000fffe0ff */
[----:B------:R-:W-:-:S03]  /*28c0*/  SHF.L.U32 R3, R12, 0x1f, RZ ;  /* 0x0000001f0c037819 */ /* 0x000fc600000006ff */
[----:B------:R-:W-:-:S09]  /*28d0*/  ULEA UR4, UR7, UR8, 0x3 ;  /* 0x0000000807047291 */ /* 0x000fd2000f8e18ff */
[----:B------:R-:W2:Y:S02]  /*28e0*/  SYNCS.PHASECHK.TRANS64.TRYWAIT P0, [UR4], R3 ;  /* 0x00000003ff0075a7 */ /* 0x000ea40008001104 */
[----:B--2---:R-:W-:Y:S05]  /*28f0*/  @!P0 BRA `(.L_x_44) ;  /* 0x0000007c000c8947 */ /* 0x004fea0003800000 */
.L_x_131:
[----:B------:R-:W-:-:S04]  /*2900*/  UIADD3 UR4, UPT, UPT, UR7, 0x1, URZ ;  /* 0x0000000107047890 */ /* 0x000fc8000fffe0ff */
[----:B------:R-:W-:-:S04]  /*2910*/  UISETP.NE.AND UP0, UPT, UR4, 0xe, UPT ;  /* 0x0000000e0400788c */ /* 0x000fc8000bf05270 */
[----:B------:R-:W-:Y:S02]  /*2920*/  USEL UR6, URZ, 0x1, UP0 ;  /* 0x00000001ff067887 */ /* 0x000fe40008000000 */
[----:B------:R-:W-:-:S04]  /*2930*/  USEL UR4, UR4, URZ, UP0 ;  /* 0x000000ff04047287 */ /* 0x000fc80008000000 */
[----:B------:R-:W-:Y:S01]  /*2940*/  ULEA UR5, UR4, UR8, 0x3 ;  /* 0x0000000804057291 */ /* 0x000fe2000f8e18ff */
[----:B------:R-:W-:-:S04]  /*2950*/  LOP3.LUT R2, R12, UR6, RZ, 0x3c, !PT ;  /* 0x000000060c027c12 */ /* 0x000fc8000f8e3cff */
[----:B-1----:R-:W-:-:S04]  /*2960*/  SHF.L.U32 R3, R2, 0x1f, RZ ;  /* 0x0000001f02037819 */ /* 0x002fc800000006ff */
[----:B------:R-:W1:Y:S02]  /*2970*/  SYNCS.PHASECHK.TRANS64.TRYWAIT P0, [UR5], R3 ;  /* 0x00000003ff0075a7 */ /* 0x000e640008001105 */
[----:B-1----:R-:W-:Y:S05]  /*2980*/  @!P0 BRA `(.L_x_45) ;  /* 0x0000007c00008947 */ /* 0x002fea0003800000 */
.L_x_133:
        /* <DEDUP_REMOVED lines=9> */
.L_x_135:
        /* <DEDUP_REMOVED lines=9> */
.L_x_137:
        /* <DEDUP_REMOVED lines=9> */
.L_x_139:
        /* <DEDUP_REMOVED lines=9> */
.L_x_141:
        /* <DEDUP_REMOVED lines=9> */
.L_x_143:
        /* <DEDUP_REMOVED lines=9> */
.L_x_145:
        /* <DEDUP_REMOVED lines=9> */
.L_x_147:
        /* <DEDUP_REMOVED lines=9> */
.L_x_149:
        /* <DEDUP_REMOVED lines=9> */
.L_x_151:
        /* <DEDUP_REMOVED lines=9> */
.L_x_153:
        /* <DEDUP_REMOVED lines=9> */
.L_x_155:
[----:B------:R-:W-:-:S04]  /*2fc0*/  UIADD3 UR4, UPT, UPT, UR4, 0x1, URZ ;  /* 0x0000000104047890 */ /* 0x000fc8000fffe0ff */
[----:B------:R-:W-:-:S04]  /*2fd0*/  UISETP.NE.AND UP0, UPT, UR4, 0xe, UPT ;  /* 0x0000000e0400788c */ /* 0x000fc8000bf05270 */
[----:B------:R-:W-:Y:S02]  /*2fe0*/  USEL UR5, URZ, 0x1, UP0 ;  /* 0x00000001ff057887 */ /* 0x000fe40008000000 */
[----:B------:R-:W-:-:S04]  /*2ff0*/  USEL UR4, UR4, URZ, UP0 ;  /* 0x000000ff04047287 */ /* 0x000fc80008000000 */
[----:B------:R-:W-:Y:S01]  /*3000*/  ULEA UR4, UR4, UR8, 0x3 ;  /* 0x0000000804047291 */ /* 0x000fe2000f8e18ff */
[----:B-1----:R-:W-:-:S04]  /*3010*/  LOP3.LUT R3, R2, UR5, RZ, 0x3c, !PT ;  /* 0x0000000502037c12 */ /* 0x002fc8000f8e3cff */
[----:B------:R-:W-:Y:S01]  /*3020*/  SHF.L.U32 R3, R3, 0x1f, RZ ;  /* 0x0000001f03037819 */ /* 0x000fe200000006ff */
[----:B------:R-:W-:-:S07]  /*3030*/  IMAD.U32 R0, RZ, RZ, UR4 ;  /* 0x00000004ff007e24 */ /* 0x000fce000f8e00ff */
.L_x_57:
[----:B-1----:R1:W2:Y:S02]  /*3040*/  SYNCS.PHASECHK.TRANS64.TRYWAIT P0, [R0+URZ], R3 ;  /* 0x00000003000075a7 */ /* 0x0022a400080011ff */
[----:B--2---:R-:W-:Y:S05]  /*3050*/  @!P0 NANOSLEEP.SYNCS 0x989680 ;  /* 0x009896800000895d */ /* 0x004fea0003900000 */
[----:B------:R-:W2:Y:S02]  /*3060*/  @!P0 SYNCS.PHASECHK.TRANS64 P0, [R0+URZ], R3 ;  /* 0x00000003000085a7 */ /* 0x000ea400080010ff */
[----:B--2---:R-:W-:Y:S05]  /*3070*/  @P0 EXIT ;  /* 0x000000000000094d */ /* 0x004fea0003800000 */
[----:B------:R-:W-:Y:S05]  /*3080*/  BRA `(.L_x_57) ;  /* 0xfffffffc00ec7947 */ /* 0x000fea000383ffff */
.L_x_23:
[----:B------:R-:W-:-:S04]  /*3090*/  UISETP.NE.AND UP0, UPT, UR5, URZ, UPT ;  /* 0x000000ff0500728c */ /* 0x000fc8000bf05270 */
[----:B------:R-:W-:-:S09]  /*30a0*/  UISETP.NE.OR UP0, UPT, UR14, 0x1, UP0 ;  /* 0x000000010e00788c */ /* 0x000fd20008705670 */
[----:B------:R-:W-:Y:S05]  /*30b0*/  BRA.U UP0, `(.L_x_58) ;  /* 0x0000000500487547 */ /* 0x000fea000b800000 */
[----:B------:R-:W-:Y:S01]  /*30c0*/  UMOV UR6, 0x400 ;  /* 0x0000040000067882 */ /* 0x000fe20000000000 */
[----:B------:R-:W-:Y:S01]  /*30d0*/  ISETP.GE.U32.AND P2, PT, R0, 0x2, PT ;  /* 0x000000020000780c */ /* 0x000fe20003f46070 */
[----:B------:R-:W-:Y:S01]  /*30e0*/  IMAD.MOV.U32 R12, RZ, RZ, 0x1 ;  /* 0x00000001ff0c7424 */ /* 0x000fe200078e00ff */
[----:B------:R-:W-:Y:S02]  /*30f0*/  CS2R R10, SRZ ;  /* 0x00000000000a7805 */ /* 0x000fe4000001ff00 */
[----:B------:R-:W-:Y:S01]  /*3100*/  CS2R R8, SRZ ;  /* 0x0000000000087805 */ /* 0x000fe2000001ff00 */
[----:B------:R-:W-:-:S03]  /*3110*/  ULEA UR6, UR5, UR6, 0x18 ;  /* 0x0000000605067291 */ /* 0x000fc6000f8ec0ff */
[----:B------:R-:W-:-:S09]  /*3120*/  UMOV UR5, URZ ;  /* 0x000000ff00057c82 */ /* 0x000fd20008000000 */
.L_x_62:
[----:B------:R-:W-:Y:S02]  /*3130*/  LEA R2, R8, UR6, 0x3 ;  /* 0x0000000608027c11 */ /* 0x000fe4000f8e18ff */
[----:B------:R-:W-:-:S03]  /*3140*/  SHF.L.U32 R5, R9, 0x1f, RZ ;  /* 0x0000001f09057819 */ /* 0x000fc600000006ff */
[----:B------:R-:W-:Y:S01]  /*3150*/  VIADD R4, R2, 0x160 ;  /* 0x0000016002047836 */ /* 0x000fe20000000000 */
[----:B------:R-:W1:Y:S02]  /*3160*/  SYNCS.PHASECHK.TRANS64.TRYWAIT P0, [R2+URZ+0x150], R5 ;  /* 0x00015005020075a7 */ /* 0x000e6400080011ff */
[----:B-1----:R-:W-:Y:S05]  /*3170*/  @!P0 BRA `(.L_x_59) ;  /* 0x0000007800248947 */ /* 0x002fea0003800000 */
.L_x_156:
[----:B------:R-:W-:Y:S01]  /*3180*/  ULEA UR4, UR5, UR6, 0x3 ;  /* 0x0000000605047291 */ /* 0x000fe2000f8e18ff */
[----:B------:R-:W-:Y:S02]  /*3190*/  PRMT R4, RZ, 0x654, R4 ;  /* 0x00000654ff047816 */ /* 0x000fe40000000004 */
[----:B-1----:R-:W-:Y:S01]  /*31a0*/  SHF.L.U32 R5, R12, 0x1f, RZ ;  /* 0x0000001f0c057819 */ /* 0x002fe200000006ff */
[----:B------:R-:W-:Y:S01]  /*31b0*/  UIADD3 UR7, UPT, UPT, UR4, 0x100, URZ ;  /* 0x0000010004077890 */ /* 0x000fe2000fffe0ff */
[----:B------:R1:W-:Y:S05]  /*31c0*/  SYNCS.ARRIVE.TRANS64.RED.A1T0 RZ, [R4+URZ], RZ ;  /* 0x000000ff04ff79a7 */ /* 0x0003ea00081004ff */
[----:B------:R-:W-:Y:S01]  /*31d0*/  IMAD.U32 R7, RZ, RZ, UR7 ;  /* 0x00000007ff077e24 */ /* 0x000fe2000f8e00ff */
[----:B------:R-:W2:Y:S04]  /*31e0*/  SYNCS.PHASECHK.TRANS64.TRYWAIT P0, [UR4+0x110], R5 ;  /* 0x00011005ff0075a7 */ /* 0x000ea80008001104 */
[----:B------:R-:W-:Y:S01]  /*31f0*/  PRMT R6, R0, 0x654, R7 ;  /* 0x0000065400067816 */ /* 0x000fe20000000007 */
[----:B-1----:R-:W-:Y:S01]  /*3200*/  @!P2 IMAD.MOV.U32 R4, RZ, RZ, 0x10 ;  /* 0x00000010ff04a424 */ /* 0x002fe200078e00ff */
[----:B--2---:R-:W-:Y:S06]  /*3210*/  @!P0 BRA `(.L_x_60) ;  /* 0x0000007800108947 */ /* 0x004fec0003800000 */
.L_x_158:
[----:B------:R-:W-:Y:S01]  /*3220*/  ULEA UR8, UR5, UR6, 0x4 ;  /* 0x0000000605087291 */ /* 0x000fe2000f8e20ff */
[----:B------:R-:W-:Y:S01]  /*3230*/  SEL R3, R6, R3, !P2 ;  /* 0x0000000306037207 */ /* 0x000fe20005000000 */
[----:B------:R-:W-:Y:S01]  /*3240*/  UIADD3 UR9, UPT, UPT, UR4, 0x100, URZ ;  /* 0x0000010004097890 */ /* 0x000fe2000fffe0ff */
[----:B-1----:R-:W-:Y:S01]  /*3250*/  LEA R2, R11, UR6, 0x3 ;  /* 0x000000060b027c11 */ /* 0x002fe2000f8e18ff */
[----:B------:R-:W-:Y:S01]  /*3260*/  UIADD3 UR8, UPT, UPT, UR8, 0x180, URZ ;  /* 0x0000018008087890 */ /* 0x000fe2000fffe0ff */
[----:B------:R-:W-:Y:S01]  /*3270*/  SHF.L.U32 R5, R10, 0x1f, RZ ;  /* 0x0000001f0a057819 */ /* 0x000fe200000006ff */
[----:B------:R1:W-:Y:S01]  /*3280*/  @!P2 SYNCS.ARRIVE.TRANS64.RED RZ, [R3+URZ], R4 ;  /* 0x0000000403ffa9a7 */ /* 0x0003e200080004ff */
[----:B------:R-:W-:Y:S01]  /*3290*/  UIADD3 UR4, UPT, UPT, UR5, 0x1, URZ ;  /* 0x0000000105047890 */ /* 0x000fe2000fffe0ff */
[----:B------:R-:W-:-:S03]  /*32a0*/  VIADD R8, R8, 0x1 ;  /* 0x0000000108087836 */ /* 0x000fc60000000000 */
[----:B------:R-:W-:Y:S02]  /*32b0*/  UISETP.NE.AND UP0, UPT, UR4, 0x2, UPT ;  /* 0x000000020400788c */ /* 0x000fe4000bf05270 */
[----:B------:R-:W-:Y:S06]  /*32c0*/  UGETNEXTWORKID.BROADCAST [UR8], [UR9] ;  /* 0x00000000080073ca */ /* 0x000fec0008000100 */
[----:B------:R-:W-:Y:S01]  /*32d0*/  USEL UR7, URZ, 0x1, UP0 ;  /* 0x00000001ff077887 */ /* 0x000fe20008000000 */
[----:B------:R-:W-:Y:S01]  /*32e0*/  ISETP.NE.AND P0, PT, R8, 0x2, PT ;  /* 0x000000020800780c */ /* 0x000fe20003f05270 */
[----:B------:R-:W-:Y:S01]  /*32f0*/  USEL UR5, UR4, URZ, UP0 ;  /* 0x000000ff04057287 */ /* 0x000fe20008000000 */
[----:B------:R-:W2:Y:S03]  /*3300*/  SYNCS.PHASECHK.TRANS64.TRYWAIT P1, [R2+URZ+0x100], R5 ;  /* 0x00010005020075a7 */ /* 0x000ea600080211ff */
[----:B------:R-:W-:Y:S01]  /*3310*/  LOP3.LUT R12, R12, UR7, RZ, 0x3c, !PT ;  /* 0x000000070c0c7c12 */ /* 0x000fe2000f8e3cff */
[----:B-12---:R-:W-:Y:S07]  /*3320*/  @!P1 BRA `(.L_x_61) ;  /* 0x0000007400e49947 */ /* 0x006fee0003800000 */
.L_x_159:
[C---:B------:R-:W-:Y:S01]  /*3330*/  LEA R4, R11.reuse, UR6, 0x4 ;  /* 0x000000060b047c11 */ /* 0x040fe2000f8e20ff */
[----:B-1----:R-:W-:Y:S01]  /*3340*/  VIADD R2, R2, 0x110 ;  /* 0x0000011002027836 */ /* 0x002fe20000000000 */
[----:B------:R-:W-:Y:S01]  /*3350*/  SEL R8, R8, RZ, P0 ;  /* 0x000000ff08087207 */ /* 0x000fe20000000000 */
[----:B------:R-:W-:-:S03]  /*3360*/  VIADD R11, R11, 0x1 ;  /* 0x000000010b0b7836 */ /* 0x000fc60000000000 */
[----:B------:R-:W1:Y:S01]  /*3370*/  LDS.128 R4, [R4+0x180] ;  /* 0x0001800004047984 */ /* 0x000e620000000c00 */
[----:B------:R-:W-:Y:S02]  /*3380*/  PRMT R2, RZ, 0x654, R2 ;  /* 0x00000654ff027816 */ /* 0x000fe40000000002 */
[C---:B------:R-:W-:Y:S01]  /*3390*/  ISETP.NE.AND P1, PT, R11.reuse, 0x2, PT ;  /* 0x000000020b00780c */ /* 0x040fe20003f25270 */
[----:B------:R-:W-:Y:S01]  /*33a0*/  @!PT LDS RZ, [RZ] ;  /* 0x00000000fffff984 */ /* 0x000fe20000000800 */
[----:B------:R-:W-:Y:S01]  /*33b0*/  @!PT LDS RZ, [RZ] ;  /* 0x00000000fffff984 */ /* 0x000fe20000000800 */
[----:B------:R-:W-:Y:S01]  /*33c0*/  @!PT LDS RZ, [RZ] ;  /* 0x00000000fffff984 */ /* 0x000fe20000000800 */
[----:B------:R-:W-:Y:S01]  /*33d0*/  @!PT LDS RZ, [RZ] ;  /* 0x00000000fffff984 */ /* 0x000fe20000000800 */
[----:B------:R2:W-:Y:S06]  /*33e0*/  MEMBAR.ALL.CTA ;  /* 0x0000000000007992 */ /* 0x0005ec0000008000 */
[----:B--2---:R-:W2:Y:S01]  /*33f0*/  FENCE.VIEW.ASYNC.S ;  /* 0x00000000000073c6 */ /* 0x004ea20000000000 */
[----:B------:R-:W-:Y:S01]  /*3400*/  SEL R11, R11, RZ, P1 ;  /* 0x000000ff0b0b7207 */ /* 0x000fe20000800000 */
[----:B--2---:R2:W-:Y:S01]  /*3410*/  SYNCS.ARRIVE.TRANS64.RED.A1T0 RZ, [R2+URZ], RZ ;  /* 0x000000ff02ff79a7 */ /* 0x0045e200081004ff */
[----:B-1----:R-:W-:-:S02]  /*3420*/  LOP3.LUT P3, RZ, R6, 0x1, RZ, 0xc0, !PT ;  /* 0x0000000106ff7812 */ /* 0x002fc4000786c0ff */
[----:B------:R-:W-:-:S04]  /*3430*/  SEL R5, RZ, 0x1, P1 ;  /* 0x00000001ff057807 */ /* 0x000fc80000800000 */
[----:B------:R-:W-:Y:S02]  /*3440*/  LOP3.LUT R10, R10, R5, RZ, 0x3c, !PT ;  /* 0x000000050a0a7212 */ /* 0x000fe400078e3cff */
[----:B--2---:R-:W-:-:S04]  /*3450*/  SEL R2, RZ, 0x1, P0 ;  /* 0x00000001ff027807 */ /* 0x004fc80000000000 */
[----:B------:R-:W-:Y:S01]  /*3460*/  LOP3.LUT R9, R9, R2, RZ, 0x3c, !PT ;  /* 0x0000000209097212 */ /* 0x000fe200078e3cff */
[----:B------:R-:W-:Y:S06]  /*3470*/  @P3 BRA `(.L_x_62) ;  /* 0xfffffffc002c3947 */ /* 0x000fec000383ffff */
[----:B------:R-:W-:Y:S01]  /*3480*/  ULEA UR4, UR5, UR6, 0x3 ;  /* 0x0000000605047291 */ /* 0x000fe2000f8e18ff */
[----:B------:R-:W-:-:S08]  /*3490*/  SHF.L.U32 R3, R12, 0x1f, RZ ;  /* 0x0000001f0c037819 */ /* 0x000fd000000006ff */
[----:B------:R-:W1:Y:S02]  /*34a0*/  SYNCS.PHASECHK.TRANS64 P0, [UR4+0x110], R3 ;  /* 0x00011003ff0075a7 */ /* 0x000e640008001004 */
[----:B-1----:R-:W-:Y:S05]  /*34b0*/  @P0 BRA `(.L_x_63) ;  /* 0x0000000000080947 */ /* 0x002fea0003800000 */
[----:B------:R-:W1:Y:S02]  /*34c0*/  SYNCS.PHASECHK.TRANS64.TRYWAIT P0, [UR4+0x110], R3 ;  /* 0x00011003ff0075a7 */ /* 0x000e640008001104 */
[----:B-1----:R-:W-:Y:S05]  /*34d0*/  @!P0 BRA `(.L_x_64) ;  /* 0x00000074008c8947 */ /* 0x002fea0003800000 */
.L_x_63:
[----:B------:R-:W-:-:S04]  /*34e0*/  UIADD3 UR7, UPT, UPT, UR5, 0x1, URZ ;  /* 0x0000000105077890 */ /* 0x000fc8000fffe0ff */
[----:B------:R-:W-:-:S04]  /*34f0*/  UISETP.NE.AND UP0, UPT, UR7, 0x2, UPT ;  /* 0x000000020700788c */ /* 0x000fc8000bf05270 */
[----:B------:R-:W-:Y:S02]  /*3500*/  USEL UR8, URZ, 0x1, UP0 ;  /* 0x00000001ff087887 */ /* 0x000fe40008000000 */
[----:B------:R-:W-:-:S04]  /*3510*/  USEL UR7, UR7, URZ, UP0 ;  /* 0x000000ff07077287 */ /* 0x000fc80008000000 */
[----:B------:R-:W-:Y:S01]  /*3520*/  ULEA UR7, UR7, UR6, 0x3 ;  /* 0x0000000607077291 */ /* 0x000fe2000f8e18ff */
[----:B-1----:R-:W-:-:S04]  /*3530*/  LOP3.LUT R3, R12, UR8, RZ, 0x3c, !PT ;  /* 0x000000080c037c12 */ /* 0x002fc8000f8e3cff */
[----:B------:R-:W-:-:S04]  /*3540*/  SHF.L.U32 R0, R3, 0x1f, RZ ;  /* 0x0000001f03007819 */ /* 0x000fc800000006ff */
[----:B------:R-:W1:Y:S02]  /*3550*/  SYNCS.PHASECHK.TRANS64 P0, [UR7+0x110], R0 ;  /* 0x00011000ff0075a7 */ /* 0x000e640008001007 */
[----:B-1----:R-:W-:Y:S05]  /*3560*/  @P0 EXIT ;  /* 0x000000000000094d */ /* 0x002fea0003800000 */
[----:B------:R-:W-:Y:S02]  /*3570*/  SHF.L.U32 R3, R3, 0x1f, RZ ;  /* 0x0000001f03037819 */ /* 0x000fe400000006ff */
[----:B------:R-:W-:-:S07]  /*3580*/  MOV R0, UR7 ;  /* 0x0000000700007c02 */ /* 0x000fce0008000f00 */
.L_x_65:
[----:B-1----:R1:W2:Y:S02]  /*3590*/  SYNCS.PHASECHK.TRANS64.TRYWAIT P0, [R0+URZ+0x110], R3 ;  /* 0x00011003000075a7 */ /* 0x0022a400080011ff */
[----:B--2---:R-:W-:Y:S05]  /*35a0*/  @!P0 NANOSLEEP.SYNCS 0x989680 ;  /* 0x009896800000895d */ /* 0x004fea0003900000 */
[----:B------:R-:W2:Y:S02]  /*35b0*/  @!P0 SYNCS.PHASECHK.TRANS64 P0, [R0+URZ+0x110], R3 ;  /* 0x00011003000085a7 */ /* 0x000ea400080010ff */
[----:B--2---:R-:W-:Y:S05]  /*35c0*/  @P0 EXIT ;  /* 0x000000000000094d */ /* 0x004fea0003800000 */
[----:B------:R-:W-:Y:S05]  /*35d0*/  BRA `(.L_x_65) ;  /* 0xfffffffc00ec7947 */ /* 0x000fea000383ffff */
.L_x_58:
[----:B------:R-:W-:Y:S05]  /*35e0*/  BRA.U UP5, `(.L_x_66) ;  /* 0x00000011057c7547 */ /* 0x000fea000b800000 */
[----:B------:R-:W-:Y:S01]  /*35f0*/  UMOV UR6, 0x40 ;  /* 0x0000004000067882 */ /* 0x000fe20000000000 */
[----:B------:R-:W-:Y:S01]  /*3600*/  NOP ;  /* 0x0000000000007918 */ /* 0x000fe20000000000 */
[----:B------:R-:W-:Y:S01]  /*3610*/  ULEA UR6, UR5, UR6, 0x18 ;  /* 0x0000000605067291 */ /* 0x000fe2000f8ec0ff */
[----:B------:R-:W-:Y:S02]  /*3620*/  UMOV UR4, 0x400 ;  /* 0x0000040000047882 */ /* 0x000fe40000000000 */
[----:B------:R-:W-:-:S06]  /*3630*/  ULEA UR5, UR5, UR4, 0x18 ;  /* 0x0000000405057291 */ /* 0x000fcc000f8ec0ff */
[----:B------:R-:W1:Y:S02]  /*3640*/  LDS.U8 R0, [UR6+0x1c] ;  /* 0x00001c06ff007984 */ /* 0x000e640008000000 */
[----:B-1----:R-:W-:-:S13]  /*3650*/  ISETP.NE.AND P0, PT, R0, RZ, PT ;  /* 0x000000ff0000720c */ /* 0x002fda0003f05270 */
[----:B------:R-:W-:Y:S05]  /*3660*/  @P0 BRA `(.L_x_67) ;  /* 0x0000000400080947 */ /* 0x000fea0003800000 */
[----:B------:R-:W-:Y:S02]  /*3670*/  UISETP.NE.U32.AND UP1, UPT, UR34, 0x1, UPT ;  /* 0x000000012200788c */ /* 0x000fe4000bf25070 */
[----:B------:R-:W-:-:S07]  /*3680*/  UIADD3 UR7, UPT, UPT, UR6, 0x8, URZ ;  /* 0x0000000806077890 */ /* 0x000fce000fffe0ff */
[----:B------:R-:W-:Y:S05]  /*3690*/  BRA.U !UP1, `(.L_x_68) ;  /* 0x00000001099c7547 */ /* 0x000fea000b800000 */
[----:B------:R-:W-:Y:S01]  /*36a0*/  ELECT P0, URZ, PT ;  /* 0x0000000000ff782f */ /* 0x000fe20003800000 */
[----:B------:R-:W-:-:S12]  /*36b0*/  BSSY B0, `(.L_x_68) ;  /* 0x0000025000007945 */ /* 0x000fd80003800000 */
[----:B------:R-:W-:Y:S05]  /*36c0*/  @!P0 BRA `(.L_x_69) ;  /* 0x00000000008c8947 */ /* 0x000fea0003800000 */
[----:B------:R-:W-:-:S05]  /*36d0*/  UMOV UR4, 0x10 ;  /* 0x0000001000047882 */ /* 0x000fca0000000000 */
[----:B------:R-:W-:Y:S04]  /*36e0*/  DEPBAR.LE SB1, 0x36 ;  /* 0x00009d800000791a */ /* 0x000fe80000000000 */
[----:B------:R-:W1:Y:S02]  /*36f0*/  UTCATOMSWS.2CTA.FIND_AND_SET.ALIGN UP0, UR4, UR4 ;  /* 0x00000004000475e3 */ /* 0x000e640008200800 */
[----:B-1----:R-:W-:Y:S01]  /*3700*/  MOV R11, UR4 ;  /* 0x00000004000b7c02 */ /* 0x002fe20008000f00 */
[----:B------:R-:W-:Y:S06]  /*3710*/  BRA.U UP0, `(.L_x_70) ;  /* 0x0000000100187547 */ /* 0x000fec000b800000 */
.L_x_71:
[----:B------:R-:W-:Y:S05]  /*3720*/  NANOSLEEP 0x64 ;  /* 0x000000640000795d */ /* 0x000fea0003800000 */
[----:B------:R-:W-:-:S05]  /*3730*/  UMOV UR4, 0x10 ;  /* 0x0000001000047882 */ /* 0x000fca0000000000 */
[----:B------:R-:W-:Y:S04]  /*3740*/  DEPBAR.LE SB1, 0x36 ;  /* 0x00009d800000791a */ /* 0x000fe80000000000 */
[----:B------:R-:W1:Y:S02]  /*3750*/  UTCATOMSWS.2CTA.FIND_AND_SET.ALIGN UP0, UR4, UR4 ;  /* 0x00000004000475e3 */ /* 0x000e640008200800 */
[----:B-1----:R-:W-:Y:S01]  /*3760*/  MOV R11, UR4 ;  /* 0x00000004000b7c02 */ /* 0x002fe20008000f00 */
[----:B------:R-:W-:Y:S05]  /*3770*/  BRA.U !UP0, `(.L_x_71) ;  /* 0xfffffffd08e87547 */ /* 0x000fea000b83ffff */
.L_x_70:
[----:B------:R-:W1:Y:S01]  /*3780*/  LDS R7, [UR6+0x10] ;  /* 0x00001006ff077984 */ /* 0x000e620008000800 */
[----:B------:R-:W-:Y:S01]  /*3790*/  IMAD.U32 R5, RZ, RZ, UR5 ;  /* 0x00000005ff057e24 */ /* 0x000fe2000f8e00ff */
[----:B------:R-:W-:-:S03]  /*37a0*/  MOV R4, UR33 ;  /* 0x0000002100047c02 */ /* 0x000fc60008000f00 */
[----:B------:R-:W-:Y:S01]  /*37b0*/  VIADD R5, R5, 0x1a0 ;  /* 0x000001a005057836 */ /* 0x000fe20000000000 */
[----:B-1----:R-:W-:-:S04]  /*37c0*/  SHF.L.U32 R7, R7, 0x1f, RZ ;  /* 0x0000001f07077819 */ /* 0x002fc800000006ff */
[----:B------:R-:W1:Y:S02]  /*37d0*/  SYNCS.PHASECHK.TRANS64.TRYWAIT P0, [UR6+0x8], R7 ;  /* 0x00000807ff0075a7 */ /* 0x000e640008001106 */
[----:B-1----:R-:W-:Y:S05]  /*37e0*/  @P0 BRA `(.L_x_72) ;  /* 0x0000000000080947 */ /* 0x002fea0003800000 */
[----:B------:R-:W1:Y:S02]  /*37f0*/  SYNCS.PHASECHK.TRANS64.TRYWAIT P0, [UR6+0x8], R7 ;  /* 0x00000807ff0075a7 */ /* 0x000e640008001106 */
[----:B-1----:R-:W-:Y:S05]  /*3800*/  @!P0 BRA `(.L_x_73) ;  /* 0x0000007000d88947 */ /* 0x002fea0003800000 */
.L_x_72:
[----:B-1----:R-:W-:Y:S01]  /*3810*/  HFMA2 R0, -RZ, RZ, 0, 5.9604644775390625e-08 ;  /* 0x00000001ff007431 */ /* 0x002fe200000001ff */
[----:B------:R-:W-:Y:S01]  /*3820*/  UPRMT UR4, UR33, 0x654, UR7 ;  /* 0x0000065421047896 */ /* 0x000fe20008000007 */
[----:B------:R-:W-:Y:S01]  /*3830*/  IMAD.MOV.U32 R8, RZ, RZ, 0xffff ;  /* 0x0000ffffff087424 */ /* 0x000fe200078e00ff */
[----:B------:R-:W-:Y:S01]  /*3840*/  PRMT R4, R4, 0x654, R5 ;  /* 0x0000065404047816 */ /* 0x000fe20000000005 */
[----:B------:R-:W-:Y:S02]  /*3850*/  IMAD.MOV.U32 R6, RZ, RZ, 0x4 ;  /* 0x00000004ff067424 */ /* 0x000fe400078e00ff */
[----:B------:R-:W-:Y:S01]  /*3860*/  IMAD.SHL.U32 R9, R11, 0x20, RZ ;  /* 0x000000200b097824 */ /* 0x000fe200078e00ff */
[----:B------:R-:W-:Y:S02]  /*3870*/  MOV R5, UR4 ;  /* 0x0000000400057c02 */ /* 0x000fe40008000f00 */
[-C--:B------:R-:W-:Y:S01]  /*3880*/  SHF.L.U32 R8, R8, R11.reuse, RZ ;  /* 0x0000000b08087219 */ /* 0x080fe200000006ff */
[----:B------:R1:W-:Y:S01]  /*3890*/  SYNCS.ARRIVE.TRANS64.RED RZ, [UR4], R6 ;  /* 0x00000006ffff79a7 */ /* 0x0003e20008000404 */
[----:B------:R-:W-:Y:S01]  /*38a0*/  SHF.L.U32 R7, R0, R11, RZ ;  /* 0x0000000b00077219 */ /* 0x000fe200000006ff */
[----:B------:R1:W-:Y:S04]  /*38b0*/  STS [UR5+0x1a0], R9 ;  /* 0x0001a009ff007988 */ /* 0x0003e80008000805 */
[----:B------:R1:W-:Y:S04]  /*38c0*/  STAS [R4.64], R11 ;  /* 0x0000000b04007dbd */ /* 0x0003e8000c0008ff */
[----:B------:R1:W-:Y:S04]  /*38d0*/  ATOMS.OR RZ, [UR6+0x14], R8 ;  /* 0x00001408ffff798c */ /* 0x0003e8000b000006 */
[----:B------:R1:W-:Y:S04]  /*38e0*/  ATOMS.OR RZ, [UR6+0x18], R7 ;  /* 0x00001807ffff798c */ /* 0x0003e8000b000006 */
[----:B------:R1:W-:Y:S02]  /*38f0*/  ATOMS.XOR RZ, [UR6+0x10], R0 ;  /* 0x00001000ffff798c */ /* 0x0003e4000b800006 */
.L_x_69:
[----:B------:R-:W-:Y:S05]  /*3900*/  BSYNC B0 ;  /* 0x0000000000007941 */ /* 0x000fea0003800000 */
.L_x_68:
[----:B------:R-:W-:Y:S05]  /*3910*/  BRA.U UP1, `(.L_x_74) ;  /* 0x00000001016c7547 */ /* 0x000fea000b800000 */
[----:B------:R-:W-:-:S03]  /*3920*/  UMOV UR4, 0xffffffff ;  /* 0xffffffff00047882 */ /* 0x000fc60000000000 */
[----:B------:R-:W-:Y:S05]  /*3930*/  BRA.DIV UR4, `(.L_x_75) ;  /* 0x0000007204a47947 */ /* 0x000fea000b800000 */
[----:B------:R-:W-:-:S13]  /*3940*/  ELECT P0, URZ, PT ;  /* 0x0000000000ff782f */ /* 0x000fda0003800000 */
.L_x_163:
[----:B------:R-:W-:Y:S05]  /*3950*/  @!P0 BRA `(.L_x_74) ;  /* 0x00000000005c8947 */ /* 0x000fea0003800000 */
[----:B-1----:R-:W1:Y:S02]  /*3960*/  LDS R5, [UR6+0x10] ;  /* 0x00001006ff057984 */ /* 0x002e640008000800 */
[----:B-1----:R-:W-:-:S04]  /*3970*/  SHF.L.U32 R5, R5, 0x1f, RZ ;  /* 0x0000001f05057819 */ /* 0x002fc800000006ff */
[----:B------:R-:W1:Y:S02]  /*3980*/  SYNCS.PHASECHK.TRANS64.TRYWAIT P0, [UR6+0x8], R5 ;  /* 0x00000805ff0075a7 */ /* 0x000e640008001106 */
[----:B-1----:R-:W-:Y:S05]  /*3990*/  @P0 BRA `(.L_x_76) ;  /* 0x0000000000080947 */ /* 0x002fea0003800000 */
[----:B------:R-:W1:Y:S02]  /*39a0*/  SYNCS.PHASECHK.TRANS64.TRYWAIT P0, [UR6+0x8], R5 ;  /* 0x00000805ff0075a7 */ /* 0x000e640008001106 */
[----:B-1----:R-:W-:Y:S05]  /*39b0*/  @!P0 BRA `(.L_x_77) ;  /* 0x0000007000a88947 */ /* 0x002fea0003800000 */
.L_x_76:
[----:B------:R-:W2:Y:S01]  /*39c0*/  LDS R7, [UR5+0x1a0] ;  /* 0x0001a005ff077984 */ /* 0x000ea20008000800 */
[----:B-1----:R-:W-:Y:S02]  /*39d0*/  HFMA2 R0, -RZ, RZ, 0, 5.9604644775390625e-08 ;  /* 0x00000001ff007431 */ /* 0x002fe400000001ff */
[----:B------:R-:W-:Y:S01]  /*39e0*/  IMAD.MOV.U32 R4, RZ, RZ, 0xffff ;  /* 0x0000ffffff047424 */ /* 0x000fe200078e00ff */
[----:B------:R-:W-:Y:S01]  /*39f0*/  UPRMT UR4, UR33, 0x654, UR7 ;  /* 0x0000065421047896 */ /* 0x000fe20008000007 */
[----:B--2---:R-:W-:-:S03]  /*3a00*/  IMAD.SHL.U32 R5, R7, 0x20, RZ ;  /* 0x0000002007057824 */ /* 0x004fc600078e00ff */
[-C--:B------:R-:W-:Y:S02]  /*3a10*/  SHF.L.U32 R4, R4, R7.reuse, RZ ;  /* 0x0000000704047219 */ /* 0x080fe400000006ff */
[----:B------:R-:W-:Y:S01]  /*3a20*/  SHF.L.U32 R7, R0, R7, RZ ;  /* 0x0000000700077219 */ /* 0x000fe200000006ff */
[----:B------:R2:W-:Y:S04]  /*3a30*/  STS [UR5+0x1a0], R5 ;  /* 0x0001a005ff007988 */ /* 0x0005e80008000805 */
[----:B------:R2:W-:Y:S04]  /*3a40*/  ATOMS.OR RZ, [UR6+0x14], R4 ;  /* 0x00001404ffff798c */ /* 0x0005e8000b000006 */
[----:B------:R2:W-:Y:S01]  /*3a50*/  ATOMS.OR RZ, [UR6+0x18], R7 ;  /* 0x00001807ffff798c */ /* 0x0005e2000b000006 */
[----:B------:R-:W-:Y:S03]  /*3a60*/  SYNCS.ARRIVE.TRANS64.RED.A1T0 RZ, [UR4], RZ ;  /* 0x000000ffffff79a7 */ /* 0x000fe60008100404 */
[----:B------:R2:W-:Y:S01]  /*3a70*/  ATOMS.XOR RZ, [UR6+0x10], R0 ;  /* 0x00001000ffff798c */ /* 0x0005e2000b800006 */
[----:B------:R-:W-:Y:S05]  /*3a80*/  BRA `(.L_x_74) ;  /* 0x0000000000107947 */ /* 0x000fea0003800000 */
.L_x_67:
[----:B------:R-:W-:Y:S02]  /*3a90*/  MOV R0, 0xffffffff ;  /* 0xffffffff00007802 */ /* 0x000fe40000000f00 */
[----:B------:R-:W-:-:S03]  /*3aa0*/  MOV R4, 0x3ad0 ;  /* 0x00003ad000047802 */ /* 0x000fc60000000f00 */
[----:B------:R1:W-:Y:S04]  /*3ab0*/  STS [UR5+0x1a0], R0 ;  /* 0x0001a000ff007988 */ /* 0x0003e80008000805 */
[----:B-1---5:R-:W-:Y:S05]  /*3ac0*/  CALL.REL.NOINC `($__internal_1_$__cuda_sm10x_tcgen05_guardrail_trap_phase_invalid_during_alloc) ;  /* 0x00000074009c7944 */ /* 0x022fea0003c00000 */
.L_x_74:
[----:B------:R-:W-:Y:S05]  /*3ad0*/  WARPSYNC.ALL ;  /* 0x0000000000007948 */ /* 0x000fea0003800000 */
[----:B------:R-:W3:Y:S01]  /*3ae0*/  S2UR UR4, SR_CgaCtaId ;  /* 0x00000000000479c3 */ /* 0x000ee20000008800 */
[----:B------:R-:W-:Y:S01]  /*3af0*/  UMOV UR18, 0x400 ;  /* 0x0000040000127882 */ /* 0x000fe20000000000 */
[----:B------:R-:W-:-:S06]  /*3b00*/  NOP ;  /* 0x0000000000007918 */ /* 0x000fcc0000000000 */
[----:B------:R-:W-:Y:S06]  /*3b10*/  BAR.ARV 0x6, 0xa0 ;  /* 0x0182800000007b1d */ /* 0x000fec0000002000 */
[----:B------:R-:W4:Y:S01]  /*3b20*/  LDCU UR6, c[0x0][0x38c] ;  /* 0x00007180ff0677ac */ /* 0x000f220008000800 */
[----:B------:R-:W-:Y:S01]  /*3b30*/  LOP3.LUT R3, R3, 0xffff, RZ, 0xc0, !PT ;  /* 0x0000ffff03037812 */ /* 0x000fe200078ec0ff */
[----:B------:R-:W-:Y:S01]  /*3b40*/  IMAD.MOV.U32 R10, RZ, RZ, 0x1 ;  /* 0x00000001ff0a7424 */ /* 0x000fe200078e00ff */
[----:B------:R-:W-:Y:S02]  /*3b50*/  LOP3.LUT R2, R2, 0xffff, RZ, 0xc0, !PT ;  /* 0x0000ffff02027812 */ /* 0x000fe400078ec0ff */
[----:B-1----:R-:W-:-:S02]  /*3b60*/  CS2R R8, SRZ ;  /* 0x0000000000087805 */ /* 0x002fc4000001ff00 */
[----:B------:R-:W-:Y:S01]  /*3b70*/  R2UR UR21, R3 ;  /* 0x00000000031572ca */ /* 0x000fe200000e0000 */
[----:B------:R-:W-:Y:S01]  /*3b80*/  UMOV UR24, URZ ;  /* 0x000000ff00187c82 */ /* 0x000fe20008000000 */
[----:B------:R-:W-:Y:S01]  /*3b90*/  R2UR UR31, R2 ;  /* 0x00000000021f72ca */ /* 0x000fe200000e0000 */
[----:B------:R-:W-:Y:S01]  /*3ba0*/  IMAD.MOV.U32 R2, RZ, RZ, RZ ;  /* 0x000000ffff027224 */ /* 0x000fe200078e00ff */
[----:B------:R-:W-:Y:S01]  /*3bb0*/  UMOV UR15, URZ ;  /* 0x000000ff000f7c82 */ /* 0x000fe20008000000 */
[----:B---3--:R-:W-:Y:S01]  /*3bc0*/  ULEA UR18, UR4, UR18, 0x18 ;  /* 0x0000001204127291 */ /* 0x008fe2000f8ec0ff */
[----:B------:R-:W-:Y:S01]  /*3bd0*/  UMOV UR14, URZ ;  /* 0x000000ff000e7c82 */ /* 0x000fe20008000000 */
[----:B------:R-:W-:Y:S02]  /*3be0*/  UISETP.NE.AND UP3, UPT, UR34, URZ, UPT ;  /* 0x000000ff2200728c */ /* 0x000fe4000bf65270 */
[----:B------:R-:W-:Y:S02]  /*3bf0*/  UIADD3 UR5, UPT, UPT, UR18, 0xa300, URZ ;  /* 0x0000a30012057890 */ /* 0x000fe4000fffe0ff */
[----:B------:R-:W-:-:S03]  /*3c00*/  UIADD3 UR4, UPT, UPT, UR18, 0x26300, URZ ;  /* 0x0002630012047890 */ /* 0x000fc6000fffe0ff */
[----:B--2---:R-:W1:Y:S01]  /*3c10*/  LDS R0, [UR18+0x1a0] ;  /* 0x0001a012ff007984 */ /* 0x004e620008000800 */
[----:B----4-:R-:W-:Y:S02]  /*3c20*/  UIADD3 UR6, UPT, UPT, UR6, 0x3f, URZ ;  /* 0x0000003f06067890 */ /* 0x010fe4000fffe0ff */
[----:B------:R-:W-:Y:S02]  /*3c30*/  USHF.R.U32.HI UR5, URZ, 0x4, UR5 ;  /* 0x00000004ff057899 */ /* 0x000fe40008011605 */
[----:B------:R-:W-:Y:S02]  /*3c40*/  USHF.R.S32.HI UR25, URZ, 0x1f, UR6 ;  /* 0x0000001fff197899 */ /* 0x000fe40008011406 */
[----:B------:R-:W-:Y:S02]  /*3c50*/  USHF.R.U32.HI UR4, URZ, 0x4, UR4 ;  /* 0x00000004ff047899 */ /* 0x000fe40008011604 */
[----:B------:R-:W-:Y:S02]  /*3c60*/  ULEA.HI UR25, UR25, UR6, URZ, 0x6 ;  /* 0x0000000619197291 */ /* 0x000fe4000f8f30ff */
[----:B------:R-:W-:-:S02]  /*3c70*/  ULOP3.LUT UR5, UR5, 0x3fff, URZ, 0xc0, !UPT ;  /* 0x00003fff05057892 */ /* 0x000fc4000f8ec0ff */
[----:B------:R-:W-:Y:S02]  /*3c80*/  USHF.R.S32.HI UR25, URZ, 0x6, UR25 ;  /* 0x00000006ff197899 */ /* 0x000fe40008011419 */
[----:B------:R-:W-:Y:S02]  /*3c90*/  ULOP3.LUT UR4, UR4, 0x3fff, URZ, 0xc0, !UPT ;  /* 0x00003fff04047892 */ /* 0x000fe4000f8ec0ff */
[----:B------:R-:W-:Y:S02]  /*3ca0*/  UISETP.LT.AND UP0, UPT, UR25, 0x1, UPT ;  /* 0x000000011900788c */ /* 0x000fe4000bf01270 */
[----:B------:R-:W-:Y:S02]  /*3cb0*/  ULOP3.LUT UR22, UR5, 0x10000, URZ, 0xfc, !UPT ;  /* 0x0001000005167892 */ /* 0x000fe4000f8efcff */
[----:B------:R-:W-:Y:S02]  /*3cc0*/  ULOP3.LUT UR4, UR4, 0x10000, URZ, 0xfc, !UPT ;  /* 0x0001000004047892 */ /* 0x000fe4000f8efcff */
[----:B------:R-:W-:Y:S01]  /*3cd0*/  USEL UR30, UR25, 0x1, !UP0 ;  /* 0x00000001191e7887 */ /* 0x000fe2000c000000 */
[----:B------:R-:W-:Y:S01]  /*3ce0*/  UMOV UR28, 0x0 ;  /* 0x00000000001c7882 */ /* 0x000fe20000000000 */
[----:B------:R-:W-:Y:S01]  /*3cf0*/  UMOV UR29, 0x102804a0 ;  /* 0x102804a0001d7882 */ /* 0x000fe20000000000 */
[----:B------:R-:W-:Y:S01]  /*3d00*/  UMOV UR26, 0x0 ;  /* 0x00000000001a7882 */ /* 0x000fe20000000000 */
[----:B------:R-:W-:Y:S01]  /*3d10*/  UMOV UR27, 0x102804a0 ;  /* 0x102804a0001b7882 */ /* 0x000fe20000000000 */
[----:B-1----:R-:W-:-:S15]  /*3d20*/  R2UR UR32, R0 ;  /* 0x00000000002072ca */ /* 0x002fde00000e0000 */
.L_x_85:
[C---:B------:R-:W-:Y:S02]  /*3d30*/  LEA R0, R2.reuse, UR18, 0x3 ;  /* 0x0000001202007c11 */ /* 0x040fe4000f8e18ff */
[----:B------:R-:W-:Y:S02]  /*3d40*/  SHF.L.U32 R3, R9, 0x1f, RZ ;  /* 0x0000001f09037819 */ /* 0x000fe400000006ff */
[----:B------:R-:W-:Y:S02]  /*3d50*/  LEA R4, R2, UR18, 0x4 ;  /* 0x0000001202047c11 */ /* 0x000fe4000f8e20ff */
[----:B------:R-:W1:Y:S02]  /*3d60*/  SYNCS.PHASECHK.TRANS64.TRYWAIT P0, [R0+URZ+0x100], R3 ;  /* 0x00010003000075a7 */ /* 0x000e6400080011ff */
[----:B-1----:R-:W-:Y:S05]  /*3d70*/  @!P0 BRA `(.L_x_78) ;  /* 0x0000006c00d08947 */ /* 0x002fea0003800000 */
.L_x_164:
[----:B------:R-:W2:Y:S01]  /*3d80*/  LDS.128 R4, [R4+0x180] ;  /* 0x0001800004047984 */ /* 0x000ea20000000c00 */
[----:B-1----:R-:W-:Y:S01]  /*3d90*/  VIADD R0, R0, 0x110 ;  /* 0x0000011000007836 */ /* 0x002fe20000000000 */
[----:B------:R-:W-:Y:S01]  /*3da0*/  IADD3 R2, PT, PT, R2, 0x1, RZ ;  /* 0x0000000102027810 */ /* 0x000fe20007ffe0ff */
[----:B------:R-:W-:Y:S01]  /*3db0*/  @!PT LDS RZ, [RZ] ;  /* 0x00000000fffff984 */ /* 0x000fe20000000800 */
[----:B------:R-:W-:Y:S01]  /*3dc0*/  @!PT LDS RZ, [RZ] ;  /* 0x00000000fffff984 */ /* 0x000fe20000000800 */
[----:B------:R-:W-:Y:S01]  /*3dd0*/  @!PT LDS RZ, [RZ] ;  /* 0x00000000fffff984 */ /* 0x000fe20000000800 */
[----:B------:R-:W-:Y:S01]  /*3de0*/  @!PT LDS RZ, [RZ] ;  /* 0x00000000fffff984 */ /* 0x000fe20000000800 */
[----:B------:R1:W-:Y:S06]  /*3df0*/  MEMBAR.ALL.CTA ;  /* 0x0000000000007992 */ /* 0x0003ec0000008000 */
[----:B-1----:R-:W1:Y:S01]  /*3e00*/  FENCE.VIEW.ASYNC.S ;  /* 0x00000000000073c6 */ /* 0x002e620000000000 */
[----:B------:R-:W-:-:S04]  /*3e10*/  PRMT R0, RZ, 0x654, R0 ;  /* 0x00000654ff007816 */ /* 0x000fc80000000000 */
[----:B-1----:R1:W-:Y:S01]  /*3e20*/  SYNCS.ARRIVE.TRANS64.RED.A1T0 RZ, [R0+URZ], RZ ;  /* 0x000000ff00ff79a7 */ /* 0x0023e200081004ff */
[----:B------:R-:W-:Y:S05]  /*3e30*/  BRA.U UP3, `(.L_x_79) ;  /* 0x0000000103e07547 */ /* 0x000fea000b800000 */
[----:B------:R-:W3:Y:S01]  /*3e40*/  LDCU UR5, c[0x0][0x38c] ;  /* 0x00007180ff0577ac */ /* 0x000ee20008000800 */
[----:B------:R-:W-:Y:S02]  /*3e50*/  PLOP3.LUT P1, PT, PT, PT, PT, 0x80, 0x8 ;  /* 0x000000000008781c */ /* 0x000fe40003f2f070 */
[----:B------:R-:W-:Y:S01]  /*3e60*/  SHF.L.U32 R3, R10, 0x1f, RZ ;  /* 0x0000001f0a037819 */ /* 0x000fe200000006ff */
[----:B------:R-:W-:Y:S02]  /*3e70*/  ULEA UR23, UR24, UR18, 0x3 ;  /* 0x0000001218177291 */ /* 0x000fe4000f8e18ff */
[----:B------:R-:W-:Y:S02]  /*3e80*/  UIMAD UR19, UR24, 0xa0, UR32 ;  /* 0x000000a0181378a4 */ /* 0x000fe4000f8e0220 */
[----:B---3--:R-:W-:-:S06]  /*3e90*/  UISETP.GE.AND UP0, UPT, UR5, 0x1, UPT ;  /* 0x000000010500788c */ /* 0x008fcc000bf06270 */
[----:B------:R-:W-:-:S05]  /*3ea0*/  PLOP3.LUT P0, PT, PT, PT, UP0, 0x80, 0x8 ;  /* 0x000000000008781c */ /* 0x000fca0003f0f008 */
[----:B------:R-:W-:-:S08]  /*3eb0*/  @UP0 ULEA UR5, UR15, UR18, 0x3 ;  /* 0x000000120f050291 */ /* 0x000fd0000f8e18ff */
[----:B-1----:R-:W-:-:S04]  /*3ec0*/  @P0 SHF.L.U32 R0, R8, 0x1f, RZ ;  /* 0x0000001f08000819 */ /* 0x002fc800000006ff */
[----:B------:R1:W3:Y:S01]  /*3ed0*/  @P0 SYNCS.PHASECHK.TRANS64.TRYWAIT P1, [UR5], R0 ;  /* 0x00000000ff0005a7 */ /* 0x0002e20008021105 */
[----:B------:R-:W4:Y:S02]  /*3ee0*/  SYNCS.PHASECHK.TRANS64.TRYWAIT P0, [UR23+0x138], R3 ;  /* 0x00013803ff0075a7 */ /* 0x000f240008001117 */
[----:B-1-34-:R-:W-:Y:S05]  /*3ef0*/  @!P0 BRA `(.L_x_80) ;  /* 0x0000006c00848947 */ /* 0x01afea0003800000 */
.L_x_166:
[----:B------:R-:W-:Y:S01]  /*3f00*/  UMOV UR20, UR14 ;  /* 0x0000000e00147c82 */ /* 0x000fe20008000000 */
[----:B------:R-:W-:Y:S05]  /*3f10*/  BRA.U !UP0, `(.L_x_81) ;  /* 0x0000000108987547 */ /* 0x000fea000b800000 */
[----:B------:R-:W-:Y:S02]  /*3f20*/  UIADD3 UR20, UPT, UPT, UR30, UR14, URZ ;  /* 0x0000000e1e147290 */ /* 0x000fe4000fffe0ff */
[----:B------:R-:W-:Y:S01]  /*3f30*/  UPLOP3.LUT UP2, UPT, UPT, UPT, UPT, 0x40, 0x4 ;  /* 0x000000000004789c */ /* 0x000fe20003f4e870 */
[----:B------:R-:W-:Y:S01]  /*3f40*/  UMOV UR16, UR25 ;  /* 0x0000001900107c82 */ /* 0x000fe20008000000 */
[----:B------:R-:W-:-:S09]  /*3f50*/  UMOV UR5, UR15 ;  /* 0x0000000f00057c82 */ /* 0x000fd20008000000 */
.L_x_84:
[----:B---3--:R-:W-:Y:S01]  /*3f60*/  ULEA UR7, UR5, UR18, 0x3 ;  /* 0x0000001205077291 */ /* 0x008fe2000f8e18ff */
[----:B----4-:R-:W-:Y:S11]  /*3f70*/  @P1 BRA `(.L_x_82) ;  /* 0x00000000000c1947 */ /* 0x010ff60003800000 */
[----:B-1----:R-:W-:Y:S04]  /*3f80*/  SHF.L.U32 R3, R8, 0x1f, RZ ;  /* 0x0000001f08037819 */ /* 0x002fe800000006ff */
[----:B------:R-:W1:Y:S02]  /*3f90*/  SYNCS.PHASECHK.TRANS64.TRYWAIT P0, [UR7], R3 ;  /* 0x00000003ff0075a7 */ /* 0x000e640008001107 */
[----:B-1----:R-:W-:Y:S05]  /*3fa0*/  @!P0 BRA `(.L_x_83) ;  /* 0x0000006c00708947 */ /* 0x002fea0003800000 */
.L_x_82:
[----:B------:R-:W-:Y:S01]  /*3fb0*/  UISETP.NE.AND UP0, UPT, UR16, 0x1, UPT ;  /* 0x000000011000788c */ /* 0x000fe2000bf05270 */
[----:B------:R-:W-:Y:S01]  /*3fc0*/  PLOP3.LUT P1, PT, PT, PT, PT, 0x80, 0x8 ;  /* 0x000000000008781c */ /* 0x000fe20003f2f070 */
[----:B------:R-:W-:Y:S02]  /*3fd0*/  UIADD3 UR6, UPT, UPT, UR5, 0x1, URZ ;  /* 0x0000000105067890 */ /* 0x000fe4000fffe0ff */
[----:B------:R-:W-:Y:S02]  /*3fe0*/  UIADD3 UR17, UPT, UPT, UR7, 0x70, URZ ;  /* 0x0000007007117890 */ /* 0x000fe4000fffe0ff */
[----:B------:R-:W-:Y:S01]  /*3ff0*/  UISETP.NE.AND UP1, UPT, UR6, 0xe, UPT ;  /* 0x0000000e0600788c */ /* 0x000fe2000bf25270 */
[----:B------:R-:W-:Y:S01]  /*4000*/  PLOP3.LUT P0, PT, PT, PT, UP0, 0x80, 0x8 ;  /* 0x000000000008781c */ /* 0x000fe20003f0f008 */
[----:B------:R-:W-:Y:S02]  /*4010*/  UIADD3 UR14, UPT, UPT, UR14, 0x1, URZ ;  /* 0x000000010e0e7890 */ /* 0x000fe4000fffe0ff */
[----:B------:R-:W-:Y:S02]  /*4020*/  USEL UR8, URZ, 0x1, UP1 ;  /* 0x00000001ff087887 */ /* 0x000fe40008800000 */
[----:B------:R-:W-:Y:S02]  /*4030*/  USEL UR15, UR6, URZ, UP1 ;  /* 0x000000ff060f7287 */ /* 0x000fe40008800000 */
[----:B------:R-:W-:Y:S02]  /*4040*/  UIADD3 UR16, UPT, UPT, UR16, -0x1, URZ ;  /* 0xffffffff10107890 */ /* 0x000fe4000fffe0ff */
[----:B------:R-:W-:Y:S01]  /*4050*/  @UP0 ULEA UR6, UR15, UR18, 0x3 ;  /* 0x000000120f060291 */ /* 0x000fe2000f8e18ff */
[----:B------:R-:W-:Y:S01]  /*4060*/  LOP3.LUT R8, R8, UR8, RZ, 0x3c, !PT ;  /* 0x0000000808087c12 */ /* 0x000fe2000f8e3cff */
[----:B------:R-:W-:Y:S01]  /*4070*/  ULEA UR8, UR5, UR22, 0x9 ;  /* 0x0000001605087291 */ /* 0x000fe2000f8e48ff */
[----:B------:R-:W-:Y:S02]  /*4080*/  UMOV UR7, 0x80004020 ;  /* 0x8000402000077882 */ /* 0x000fe40000000000 */
[----:B-1----:R-:W-:Y:S01]  /*4090*/  @P0 SHF.L.U32 R0, R8, 0x1f, RZ ;  /* 0x0000001f08000819 */ /* 0x002fe200000006ff */
[----:B------:R-:W-:Y:S01]  /*40a0*/  UIADD3 UR10, UPT, UPT, UR8, 0x2, URZ ;  /* 0x00000002080a7890 */ /* 0x000fe2000fffe0ff */
[----:B------:R-:W-:Y:S02]  /*40b0*/  UMOV UR9, 0x80004020 ;  /* 0x8000402000097882 */ /* 0x000fe40000000000 */
[----:B------:R3:W4:Y:S01]  /*40c0*/  @P0 SYNCS.PHASECHK.TRANS64.TRYWAIT P1, [UR6], R0 ;  /* 0x00000000ff0005a7 */ /* 0x0007220008021106 */
[----:B------:R-:W-:Y:S02]  /*40d0*/  UIMAD UR6, UR5, 0x140, UR4 ;  /* 0x00000140050678a4 */ /* 0x000fe4000f8e0204 */
[----:B------:R-:W-:Y:S02]  /*40e0*/  UISETP.NE.AND UP0, UPT, UR14, UR20, UPT ;  /* 0x000000140e00728c */ /* 0x000fe4000bf05270 */
[----:B------:R-:W-:Y:S01]  /*40f0*/  UIADD3 UR12, UPT, UPT, UR6, 0x2, URZ ;  /* 0x00000002060c7890 */ /* 0x000fe2000fffe0ff */
[----:B------:R-:W-:Y:S01]  /*4100*/  UMOV UR13, 0x80004020 ;  /* 0x80004020000d7882 */ /* 0x000fe20000000000 */
[----:B------:R-:W-:Y:S01]  /*4110*/  UMOV UR11, 0x80004020 ;  /* 0x80004020000b7882 */ /* 0x000fe20000000000 */
[----:B------:R-:W-:Y:S02]  /*4120*/  UMOV UR5, UR15 ;  /* 0x0000000f00057c82 */ /* 0x000fe40008000000 */
[----:B------:R3:W-:Y:S01]  /*4130*/  UTCIMMA.2CTA gdesc[UR8], gdesc[UR6], tmem[UR19], tmem[UR28], idesc[UR29], UP2 ;  /* 0x00ff1c06080075ea */ /* 0x0007e20009200113 */
[----:B------:R-:W-:Y:S03]  /*4140*/  UPLOP3.LUT UP2, UPT, UPT, UPT, UPT, 0x80, 0x8 ;  /* 0x000000000008789c */ /* 0x000fe60003f4f070 */
[----:B------:R3:W-:Y:S01]  /*4150*/  UTCIMMA.2CTA gdesc[UR10], gdesc[UR12], tmem[UR19], tmem[UR26], idesc[UR27], UPT ;  /* 0x00ff1a0c0a0075ea */ /* 0x0007e2000ba00113 */
[----:B------:R3:W-:Y:S01]  /*4160*/  UTCBAR.2CTA.MULTICAST [UR17], URZ, UR21 ;  /* 0x000000ff110073e9 */ /* 0x0007e20008200815 */
[----:B------:R-:W-:Y:S06]  /*4170*/  BRA.U UP0, `(.L_x_84) ;  /* 0xfffffffd00787547 */ /* 0x000fec000b83ffff */
.L_x_81:
[----:B------:R-:W-:Y:S01]  /*4180*/  UIADD3 UR5, UPT, UPT, UR23, 0x120, URZ ;  /* 0x0000012017057890 */ /* 0x000fe2000fffe0ff */
[----:B------:R-:W-:-:S08]  /*4190*/  UMOV UR14, UR20 ;  /* 0x00000014000e7c82 */ /* 0x000fd00008000000 */
[----:B------:R1:W-:Y:S01]  /*41a0*/  UTCBAR.2CTA.MULTICAST [UR5], URZ, UR31 ;  /* 0x000000ff050073e9 */ /* 0x0003e2000820081f */
[----:B------:R-:W-:Y:S02]  /*41b0*/  NOP ;  /* 0x0000000000007918 */ /* 0x000fe40000000000 */
.L_x_79:
[----:B-1----:R-:W-:Y:S01]  /*41c0*/  UIADD3 UR5, UPT, UPT, UR24, 0x1, URZ ;  /* 0x0000000118057890 */ /* 0x002fe2000fffe0ff */
[----:B--2---:R-:W-:Y:S02]  /*41d0*/  LOP3.LUT P0, RZ, R6, 0x1, RZ, 0xc0, !PT ;  /* 0x0000000106ff7812 */ /* 0x004fe4000780c0ff */
[----:B----4-:R-:W-:Y:S01]  /*41e0*/  ISETP.NE.AND P1, PT, R2, 0x2, PT ;  /* 0x000000020200780c */ /* 0x010fe20003f25270 */
[----:B------:R-:W-:-:S03]  /*41f0*/  UISETP.NE.AND UP0, UPT, UR5, 0x3, UPT ;  /* 0x000000030500788c */ /* 0x000fc6000bf05270 */
[----:B---3--:R-:W-:Y:S01]  /*4200*/  SEL R0, RZ, 0x1, P1 ;  /* 0x00000001ff007807 */ /* 0x008fe20000800000 */
[----:B------:R-:W-:Y:S01]  /*4210*/  USEL UR6, URZ, 0x1, UP0 ;  /* 0x00000001ff067887 */ /* 0x000fe20008000000 */
[----:B------:R-:W-:Y:S01]  /*4220*/  SEL R2, R2, RZ, P1 ;  /* 0x000000ff02027207 */ /* 0x000fe20000800000 */
[----:B------:R-:W-:Y:S01]  /*4230*/  USEL UR24, UR5, URZ, UP0 ;  /* 0x000000ff05187287 */ /* 0x000fe20008000000 */
[----:B------:R-:W-:-:S03]  /*4240*/  LOP3.LUT R9, R9, R0, RZ, 0x3c, !PT ;  /* 0x0000000009097212 */ /* 0x000fc600078e3cff */
[----:B------:R-:W-:Y:S01]  /*4250*/  LOP3.LUT R10, R10, UR6, RZ, 0x3c, !PT ;  /* 0x000000060a0a7c12 */ /* 0x000fe2000f8e3cff */
[----:B------:R-:W-:Y:S07]  /*4260*/  @P0 BRA `(.L_x_85) ;  /* 0xfffffff800b00947 */ /* 0x000fee000383ffff */
[----:B------:R-:W1:Y:S01]  /*4270*/  S2UR UR8, SR_CgaCtaId ;  /* 0x00000000000879c3 */ /* 0x000e620000008800 */
[----:B------:R-:W-:Y:S01]  /*4280*/  ELECT P0, URZ, PT ;  /* 0x0000000000ff782f */ /* 0x000fe20003800000 */
[----:B------:R-:W-:Y:S01]  /*4290*/  HFMA2 R0, -RZ, RZ, 0, 5.9604644775390625e-08 ;  /* 0x00000001ff007431 */ /* 0x000fe200000001ff */
[----:B------:R-:W-:-:S05]  /*42a0*/  UMOV UR4, 0x40 ;  /* 0x0000004000047882 */ /* 0x000fca0000000000 */
[----:B------:R-:W-:Y:S01]  /*42b0*/  UVIRTCOUNT.DEALLOC.SMPOOL 0x80 ;  /* 0x000000800000784c */ /* 0x000fe20000000000 */
[----:B------:R-:W-:Y:S02]  /*42c0*/  UISETP.NE.AND UP1, UPT, UR34, URZ, UPT ;  /* 0x000000ff2200728c */ /* 0x000fe4000bf25270 */
[----:B-1----:R-:W-:-:S09]  /*42d0*/  ULEA UR8, UR8, UR4, 0x18 ;  /* 0x0000000408087291 */ /* 0x002fd2000f8ec0ff */
[----:B------:R1:W-:Y:S01]  /*42e0*/  @P0 STS.U8 [UR8+0x1c], R0 ;  /* 0x00001c00ff000988 */ /* 0x0003e20008000008 */
[----:B------:R-:W-:Y:S05]  /*42f0*/  BRA.U UP1, `(.L_x_86) ;  /* 0x00000001017c7547 */ /* 0x000fea000b800000 */
[----:B------:R-:W-:Y:S01]  /*4300*/  UIADD3 UR6, UPT, UPT, UR18, 0x138, URZ ;  /* 0x0000013812067890 */ /* 0x000fe2000fffe0ff */
[----:B------:R-:W-:-:S03]  /*4310*/  SHF.L.U32 R3, R10, 0x1f, RZ ;  /* 0x0000001f0a037819 */ /* 0x000fc600000006ff */
[----:B------:R-:W-:-:S09]  /*4320*/  ULEA UR4, UR24, UR6, 0x3 ;  /* 0x0000000618047291 */ /* 0x000fd2000f8e18ff */
[----:B------:R-:W2:Y:S02]  /*4330*/  SYNCS.PHASECHK.TRANS64.TRYWAIT P0, [UR4], R3 ;  /* 0x00000003ff0075a7 */ /* 0x000ea40008001104 */
[----:B--2---:R-:W-:Y:S05]  /*4340*/  @!P0 BRA `(.L_x_87) ;  /* 0x0000006800a08947 */ /* 0x004fea0003800000 */
.L_x_169:
        /* <DEDUP_REMOVED lines=9> */
.L_x_171:
[----:B------:R-:W-:-:S04]  /*43e0*/  UIADD3 UR4, UPT, UPT, UR4, 0x1, URZ ;  /* 0x0000000104047890 */ /* 0x000fc8000fffe0ff */
[----:B------:R-:W-:-:S04]  /*43f0*/  UISETP.NE.AND UP0, UPT, UR4, 0x3, UPT ;  /* 0x000000030400788c */ /* 0x000fc8000bf05270 */
[----:B------:R-:W-:Y:S02]  /*4400*/  USEL UR5, URZ, 0x1, UP0 ;  /* 0x00000001ff057887 */ /* 0x000fe40008000000 */
[----:B------:R-:W-:-:S04]  /*4410*/  USEL UR4, UR4, URZ, UP0 ;  /* 0x000000ff04047287 */ /* 0x000fc80008000000 */
[----:B------:R-:W-:Y:S01]  /*4420*/  ULEA UR4, UR4, UR6, 0x3 ;  /* 0x0000000604047291 */ /* 0x000fe2000f8e18ff */
[----:B-1----:R-:W-:-:S04]  /*4430*/  LOP3.LUT R3, R10, UR5, RZ, 0x3c, !PT ;  /* 0x000000050a037c12 */ /* 0x002fc8000f8e3cff */
[----:B------:R-:W-:Y:S01]  /*4440*/  SHF.L.U32 R3, R3, 0x1f, RZ ;  /* 0x0000001f03037819 */ /* 0x000fe200000006ff */
[----:B------:R-:W-:-:S04]  /*4450*/  IMAD.U32 R0, RZ, RZ, UR4 ;  /* 0x00000004ff007e24 */ /* 0x000fc8000f8e00ff */
[----:B------:R1:W2:Y:S03]  /*4460*/  SYNCS.PHASECHK.TRANS64.TRYWAIT P0, [R0+URZ], R3 ;  /* 0x00000003000075a7 */ /* 0x0002a600080011ff */
[----:B--2---:R-:W-:Y:S05]  /*4470*/  @!P0 NANOSLEEP.SYNCS 0x989680 ;  /* 0x009896800000895d */ /* 0x004fea0003900000 */
[----:B------:R-:W2:Y:S02]  /*4480*/  @!P0 SYNCS.PHASECHK.TRANS64 P0, [R0+URZ], R3 ;  /* 0x00000003000085a7 */ /* 0x000ea400080010ff */
[----:B--2---:R-:W-:Y:S05]  /*4490*/  @P0 BRA `(.L_x_89) ;  /* 0x0000000000200947 */ /* 0x004fea0003800000 */
.L_x_90:
[----:B--2---:R2:W3:Y:S02]  /*44a0*/  SYNCS.PHASECHK.TRANS64.TRYWAIT P0, [R0+URZ], R3 ;  /* 0x00000003000075a7 */ /* 0x0044e400080011ff */
[----:B---3--:R-:W-:Y:S05]  /*44b0*/  @!P0 NANOSLEEP.SYNCS 0x989680 ;  /* 0x009896800000895d */ /* 0x008fea0003900000 */
[----:B------:R-:W3:Y:S02]  /*44c0*/  @!P0 SYNCS.PHASECHK.TRANS64 P0, [R0+URZ], R3 ;  /* 0x00000003000085a7 */ /* 0x000ee400080010ff */
[----:B---3--:R-:W-:Y:S05]  /*44d0*/  @!P0 BRA `(.L_x_90) ;  /* 0xfffffffc00f08947 */ /* 0x008fea000383ffff */
[----:B------:R-:W-:Y:S05]  /*44e0*/  BRA `(.L_x_89) ;  /* 0x00000000000c7947 */ /* 0x000fea0003800000 */
.L_x_86:
[----:B------:R-:W-:-:S04]  /*44f0*/  UIADD3 UR4, UPT, UPT, UR18, 0x170, URZ ;  /* 0x0000017012047890 */ /* 0x000fc8000fffe0ff */
[----:B------:R-:W-:-:S09]  /*4500*/  UPRMT UR4, UR33, 0x654, UR4 ;  /* 0x0000065421047896 */ /* 0x000fd20008000004 */
[----:B------:R-:W-:Y:S03]  /*4510*/  SYNCS.ARRIVE.TRANS64.RED.A1T0 RZ, [UR4], RZ ;  /* 0x000000ffffff79a7 */ /* 0x000fe60008100404 */
.L_x_89:
[----:B-12---:R-:W-:Y:S01]  /*4520*/  SHF.L.U32 R3, RZ, 0x1f, RZ ;  /* 0x0000001fff037819 */ /* 0x006fe200000006ff */
[----:B------:R-:W-:Y:S01]  /*4530*/  UIADD3 UR4, UPT, UPT, UR18, 0x170, URZ ;  /* 0x0000017012047890 */ /* 0x000fe2000fffe0ff */
[----:B------:R-:W-:Y:S02]  /*4540*/  PLOP3.LUT P0, PT, PT, PT, UP1, 0x80, 0x8 ;  /* 0x000000000008781c */ /* 0x000fe40003f0f018 */
[----:B------:R-:W1:Y:S02]  /*4550*/  SYNCS.PHASECHK.TRANS64.TRYWAIT P1, [UR18+0x170], R3 ;  /* 0x00017003ff0075a7 */ /* 0x000e640008021112 */
[----:B-1----:R-:W-:Y:S09]  /*4560*/  @!P1 BRA `(.L_x_91) ;  /* 0x0000006800489947 */ /* 0x002ff20003800000 */
.L_x_173:
[----:B------:R-:W-:Y:S01]  /*4570*/  @!UP1 UPRMT UR4, UR33, 0x654, UR4 ;  /* 0x0000065421049896 */ /* 0x000fe20008000004 */
[----:B------:R-:W-:Y:S01]  /*4580*/  UMOV UR5, 0xffff ;  /* 0x0000ffff00057882 */ /* 0x000fe20000000000 */
[----:B------:R-:W-:-:S07]  /*4590*/  UMOV UR6, 0x1 ;  /* 0x0000000100067882 */ /* 0x000fce0000000000 */
[----:B------:R-:W-:Y:S01]  /*45a0*/  @!P0 SYNCS.ARRIVE.TRANS64.RED.A1T0 RZ, [UR4], RZ ;  /* 0x000000ffffff89a7 */ /* 0x000fe20008100404 */
[----:B------:R-:W-:Y:S01]  /*45b0*/  NOP ;  /* 0x0000000000007918 */ /* 0x000fe20000000000 */
[----:B-1----:R-:W1:Y:S01]  /*45c0*/  LDS R0, [UR8+0x14] ;  /* 0x00001408ff007984 */ /* 0x002e620008000800 */
[----:B------:R-:W-:-:S04]  /*45d0*/  ULOP3.LUT UR4, UR32, 0xffff, URZ, 0xc0, !UPT ;  /* 0x0000ffff20047892 */ /* 0x000fc8000f8ec0ff */
[----:B------:R-:W-:-:S04]  /*45e0*/  USHF.R.U32.HI UR4, URZ, 0x5, UR4 ;  /* 0x00000005ff047899 */ /* 0x000fc80008011604 */
[----:B------:R-:W-:Y:S02]  /*45f0*/  USHF.L.U32 UR5, UR5, UR4, URZ ;  /* 0x0000000405057299 */ /* 0x000fe400080006ff */
[----:B------:R-:W-:-:S04]  /*4600*/  USHF.L.U32 UR4, UR6, UR4, URZ ;  /* 0x0000000406047299 */ /* 0x000fc800080006ff */
[----:B-1----:R-:W-:-:S04]  /*4610*/  LOP3.LUT R0, R0, UR5, RZ, 0xc0, !PT ;  /* 0x0000000500007c12 */ /* 0x002fc8000f8ec0ff */
[----:B------:R-:W-:-:S13]  /*4620*/  ISETP.NE.AND P0, PT, R0, UR5, PT ;  /* 0x0000000500007c0c */ /* 0x000fda000bf05270 */
[----:B------:R-:W-:Y:S05]  /*4630*/  @P0 BRA `(.L_x_92) ;  /* 0x0000000000580947 */ /* 0x000fea0003800000 */
[----:B------:R-:W1:Y:S02]  /*4640*/  LDS R0, [UR8+0x18] ;  /* 0x00001808ff007984 */ /* 0x000e640008000800 */
[----:B-1----:R-:W-:-:S04]  /*4650*/  LOP3.LUT R0, R0, UR4, RZ, 0xc0, !PT ;  /* 0x0000000400007c12 */ /* 0x002fc8000f8ec0ff */
[----:B------:R-:W-:-:S13]  /*4660*/  ISETP.NE.AND P0, PT, R0, UR4, PT ;  /* 0x0000000400007c0c */ /* 0x000fda000bf05270 */
[----:B------:R-:W-:Y:S05]  /*4670*/  @P0 BRA `(.L_x_93) ;  /* 0x00000000003c0947 */ /* 0x000fea0003800000 */
[----:B------:R-:W1:Y:S01]  /*4680*/  S2R R2, SR_LANEID ;  /* 0x0000000000027919 */ /* 0x000e620000000000 */
[----:B------:R-:W-:Y:S01]  /*4690*/  ULOP3.LUT UR5, URZ, UR5, URZ, 0x33, !UPT ;  /* 0x00000005ff057292 */ /* 0x000fe2000f8e33ff */
[----:B------:R-:W-:Y:S01]  /*46a0*/  LOP3.LUT R4, RZ, UR4, RZ, 0x33, !PT ;  /* 0x00000004ff047c12 */ /* 0x000fe2000f8e33ff */
[----:B------:R-:W-:Y:S02]  /*46b0*/  VOTEU.ANY UR4, UPT, PT ;  /* 0x0000000000047886 */ /* 0x000fe400038e0100 */
[----:B------:R-:W-:Y:S01]  /*46c0*/  UFLO.U32 UR4, UR4 ;  /* 0x00000004000472bd */ /* 0x000fe200080e0000 */
[----:B------:R-:W2:Y:S01]  /*46d0*/  REDUX UR6, R4 ;  /* 0x00000000040673c4 */ /* 0x000ea20000000000 */
[----:B------:R-:W-:-:S06]  /*46e0*/  IMAD.U32 R0, RZ, RZ, UR5 ;  /* 0x00000005ff007e24 */ /* 0x000fcc000f8e00ff */
[----:B------:R3:W-:Y:S01]  /*46f0*/  UTCATOMSWS.AND URZ, UR5 ;  /* 0x0000000500ff79e3 */ /* 0x0007e20008000000 */
[----:B------:R-:W4:Y:S01]  /*4700*/  REDUX UR7, R0 ;  /* 0x00000000000773c4 */ /* 0x000f220000000000 */
[----:B-1----:R-:W-:Y:S01]  /*4710*/  ISETP.EQ.U32.AND P0, PT, R2, UR4, PT ;  /* 0x0000000402007c0c */ /* 0x002fe2000bf02070 */
[----:B--2---:R-:W-:Y:S01]  /*4720*/  IMAD.U32 R2, RZ, RZ, UR6 ;  /* 0x00000006ff027e24 */ /* 0x004fe2000f8e00ff */
[----:B----4-:R-:W-:-:S11]  /*4730*/  MOV R3, UR7 ;  /* 0x0000000700037c02 */ /* 0x010fd60008000f00 */
[----:B------:R3:W-:Y:S04]  /*4740*/  @P0 ATOMS.AND RZ, [UR8+0x14], R3 ;  /* 0x00001403ffff098c */ /* 0x0007e8000a800008 */
[----:B------:R3:W-:Y:S01]  /*4750*/  @P0 ATOMS.AND RZ, [UR8+0x18], R2 ;  /* 0x00001802ffff098c */ /* 0x0007e2000a800008 */
[----:B------:R-:W-:Y:S05]  /*4760*/  BRA `(.L_x_94) ;  /* 0x0000000000147947 */ /* 0x000fea0003800000 */
.L_x_93:
[----:B------:R-:W-:Y:S02]  /*4770*/  MOV R2, 0x4790 ;  /* 0x0000479000027802 */ /* 0x000fe40000000f00 */
[----:B-----5:R-:W-:Y:S05]  /*4780*/  CALL.REL.NOINC `($__internal_0_$__cuda_sm10x_tcgen05_guardrail_trap_col_being_dealloced_not_returned_by_alloc) ;  /* 0x0000006800607944 */ /* 0x020fea0003c00000 */
[----:B------:R-:W-:Y:S05]  /*4790*/  BRA `(.L_x_94) ;  /* 0x0000000000087947 */ /* 0x000fea0003800000 */
.L_x_92:
[----:B------:R-:W-:Y:S02]  /*47a0*/  MOV R2, 0x47c0 ;  /* 0x000047c000027802 */ /* 0x000fe40000000f00 */
[----:B-----5:R-:W-:Y:S05]  /*47b0*/  CALL.REL.NOINC `($__internal_2_$__cuda_sm10x_tcgen05_guardrail_trap_unallocated_columns_being_dealloced) ;  /* 0x00000068006c7944 */ /* 0x020fea0003c00000 */
.L_x_94:
[----:B------:R-:W-:Y:S01]  /*47c0*/  NOP ;  /* 0x0000000000007918 */ /* 0x000fe20000000000 */
[----:B---3--:R-:W-:Y:S05]  /*47d0*/  EXIT ;  /* 0x000000000000794d */ /* 0x008fea0003800000 */
.L_x_66:
[----:B------:R-:W-:-:S09]  /*47e0*/  UISETP.NE.OR UP0, UPT, UR14, 0x3, !UP4 ;  /* 0x000000030e00788c */ /* 0x000fd2000e705670 */
[----:B------:R-:W-:Y:S05]  /*47f0*/  BRA.U UP0, `(.L_x_95) ;  /* 0x0000000d00847547 */ /* 0x000fea000b800000 */
[----:B------:R-:W1:Y:S01]  /*4800*/  LDCU.64 UR6, c[0x0][0x888] ;  /* 0x00011100ff0677ac */ /* 0x000e620008000a00 */
[----:B------:R-:W-:Y:S02]  /*4810*/  HFMA2 R9, -RZ, RZ, 0, 0 ;  /* 0x00000000ff097431 */ /* 0x000fe400000001ff */
[----:B------:R-:W-:Y:S01]  /*4820*/  IMAD.MOV.U32 R11, RZ, RZ, 0x1 ;  /* 0x00000001ff0b7424 */ /* 0x000fe200078e00ff */
[----:B------:R-:W-:Y:S01]  /*4830*/  MOV R8, 0x5000 ;  /* 0x0000500000087802 */ /* 0x000fe20000000f00 */
[----:B------:R-:W2:Y:S01]  /*4840*/  LDCU UR37, c[0x0][0x370] ;  /* 0x00006e00ff2577ac */ /* 0x000ea20008000800 */
[----:B------:R-:W-:Y:S01]  /*4850*/  IMAD.MOV.U32 R10, RZ, RZ, RZ ;  /* 0x000000ffff0a7224 */ /* 0x000fe200078e00ff */
[----:B------:R-:W2:Y:S01]  /*4860*/  LDCU.128 UR40, c[0x0][0xb10] ;  /* 0x00016200ff2877ac */ /* 0x000ea20008000c00 */
[----:B------:R-:W3:Y:S01]  /*4870*/  LDCU UR31, c[0x0][0x374] ;  /* 0x00006e80ff1f77ac */ /* 0x000ee20008000800 */
[----:B------:R-:W4:Y:S01]  /*4880*/  LDCU.64 UR38, c[0x0][0x890] ;  /* 0x00011200ff2677ac */ /* 0x000f220008000a00 */
[----:B------:R-:W4:Y:S01]  /*4890*/  LDCU UR21, c[0x0][0xb0c] ;  /* 0x00016180ff1577ac */ /* 0x000f220008000800 */
[----:B------:R-:W4:Y:S01]  /*48a0*/  LDCU UR51, c[0x0][0xb20] ;  /* 0x00016400ff3377ac */ /* 0x000f220008000800 */
[----:B------:R-:W4:Y:S01]  /*48b0*/  LDCU UR4, c[0x0][0xb30] ;  /* 0x00016600ff0477ac */ /* 0x000f220008000800 */
[----:B-1----:R-:W-:Y:S01]  /*48c0*/  UISETP.NE.U32.AND UP0, UPT, UR6, URZ, UPT ;  /* 0x000000ff0600728c */ /* 0x002fe2000bf05070 */
[----:B------:R-:W-:Y:S01]  /*48d0*/  UMOV UR29, 0x400 ;  /* 0x00000400001d7882 */ /* 0x000fe20000000000 */
[----:B--2---:R-:W-:-:S02]  /*48e0*/  UIMAD.WIDE.U32 UR48, UR37, UR40, URZ ;  /* 0x00000028253072a5 */ /* 0x004fc4000f8e00ff */
[----:B------:R-:W-:Y:S02]  /*48f0*/  UISETP.NE.AND.EX UP5, UPT, UR7, URZ, UPT, UP0 ;  /* 0x000000ff0700728c */ /* 0x000fe4000bfa5300 */
[----:B---3--:R-:W-:Y:S02]  /*4900*/  UIMAD.WIDE.U32 UR6, UR31, UR43, URZ ;  /* 0x0000002b1f0672a5 */ /* 0x008fe4000f8e00ff */
[----:B------:R-:W-:Y:S02]  /*4910*/  ULEA UR29, UR5, UR29, 0x18 ;  /* 0x0000001d051d7291 */ /* 0x000fe4000f8ec0ff */
[----:B----4-:R-:W-:Y:S02]  /*4920*/  UISETP.NE.U32.AND UP6, UPT, UR38, URZ, UPT ;  /* 0x000000ff2600728c */ /* 0x010fe4000bfc5070 */
[----:B------:R-:W-:Y:S02]  /*4930*/  UIADD3 UR44, UPT, UPT, UR29, 0xe0, URZ ;  /* 0x000000e01d2c7890 */ /* 0x000fe4000fffe0ff */
[----:B------:R-:W-:Y:S01]  /*4940*/  UISETP.NE.AND UP0, UPT, UR15, 0x1, UPT ;  /* 0x000000010f00788c */ /* 0x000fe2000bf05270 */
[----:B------:R-:W-:Y:S01]  /*4950*/  UMOV UR48, UR49 ;  /* 0x0000003100307c82 */ /* 0x000fe20008000000 */
[----:B------:R-:W-:Y:S01]  /*4960*/  UMOV UR45, UR7 ;  /* 0x00000007002d7c82 */ /* 0x000fe20008000000 */
[----:B------:R-:W-:Y:S01]  /*4970*/  UISETP.NE.AND UP0, UPT, UR21, 0x1, UPT ;  /* 0x000000011500788c */ /* 0x000fe2000bf05270 */
[----:B------:R-:W1:Y:S01]  /*4980*/  LDCU.64 UR52, c[0x0][0x348] ;  /* 0x00006900ff3477ac */ /* 0x000e620008000a00 */
[----:B------:R-:W-:-:S02]  /*4990*/  UPLOP3.LUT UP1, UPT, UPT, UPT, UPT, 0x40, 0x4 ;  /* 0x000000000004789c */ /* 0x000fc40003f2e870 */
[----:B------:R-:W-:Y:S01]  /*49a0*/  UISETP.GE.AND UP3, UPT, UR15, 0x1, UPT ;  /* 0x000000010f00788c */ /* 0x000fe2000bf66270 */
[----:B------:R-:W2:Y:S01]  /*49b0*/  LDCU.64 UR22, c[0x0][0xb28] ;  /* 0x00016500ff1677ac */ /* 0x000ea20008000a00 */
[----:B------:R-:W-:Y:S02]  /*49c0*/  UISETP.NE.AND.EX UP6, UPT, UR39, URZ, UPT, UP6 ;  /* 0x000000ff2700728c */ /* 0x000fe4000bfc5360 */
[----:B------:R-:W-:Y:S02]  /*49d0*/  UPRMT UR44, UR5, 0x654, UR44 ;  /* 0x00000654052c7896 */ /* 0x000fe4000800002c */
[----:B------:R-:W-:Y:S02]  /*49e0*/  USHF.R.U32.HI UR48, URZ, UR41, UR48 ;  /* 0x00000029ff307299 */ /* 0x000fe40008011630 */
[----:B------:R-:W-:Y:S02]  /*49f0*/  USHF.R.U32.HI UR45, URZ, UR51, UR45 ;  /* 0x00000033ff2d7299 */ /* 0x000fe4000801162d */
[----:B------:R-:W-:-:S02]  /*4a00*/  UISETP.NE.AND UP0, UPT, UR42, 0x1, UPT ;  /* 0x000000012a00788c */ /* 0x000fc4000bf05270 */
[----:B------:R-:W-:-:S11]  /*4a10*/  UISETP.NE.AND UP4, UPT, UR4, 0x1, UPT ;  /* 0x000000010400788c */ /* 0x000fd6000bf85270 */
.L_x_103:
[C---:B------:R-:W-:Y:S02]  /*4a20*/  LEA R3, R10.reuse, UR29, 0x3 ;  /* 0x0000001d0a037c11 */ /* 0x040fe4000f8e18ff */
[----:B------:R-:W-:Y:S02]  /*4a30*/  SHF.L.U32 R0, R9, 0x1f, RZ ;  /* 0x0000001f09007819 */ /* 0x000fe400000006ff */
[----:B------:R-:W-:Y:S02]  /*4a40*/  LEA R5, R10, UR29, 0x4 ;  /* 0x0000001d0a057c11 */ /* 0x000fe4000f8e20ff */
[----:B---3--:R-:W3:Y:S02]  /*4a50*/  SYNCS.PHASECHK.TRANS64.TRYWAIT P0, [R3+URZ+0x100], R0 ;  /* 0x00010000030075a7 */ /* 0x008ee400080011ff */
[----:B---3--:R-:W-:Y:S05]  /*4a60*/  @!P0 BRA `(.L_x_96) ;  /* 0x0000006400208947 */ /* 0x008fea0003800000 */
.L_x_174:
[----:B------:R-:W4:Y:S01]  /*4a70*/  LDS.128 R4, [R5+0x180] ;  /* 0x0001800005047984 */ /* 0x000f220000000c00 */
[----:B------:R-:W-:Y:S01]  /*4a80*/  UISETP.GE.AND UP0, UPT, UR15, 0x1, UPT ;  /* 0x000000010f00788c */ /* 0x000fe2000bf06270 */
[----:B------:R-:W-:Y:S01]  /*4a90*/  @!PT LDS RZ, [RZ] ;  /* 0x00000000fffff984 */ /* 0x000fe20000000800 */
[----:B------:R-:W-:Y:S01]  /*4aa0*/  @!PT LDS RZ, [RZ] ;  /* 0x00000000fffff984 */ /* 0x000fe20000000800 */
[----:B------:R-:W-:Y:S01]  /*4ab0*/  @!PT LDS RZ, [RZ] ;  /* 0x00000000fffff984 */ /* 0x000fe20000000800 */
[----:B------:R-:W-:Y:S01]  /*4ac0*/  @!PT LDS RZ, [RZ] ;  /* 0x00000000fffff984 */ /* 0x000fe20000000800 */
[----:B------:R1:W-:Y:S06]  /*4ad0*/  MEMBAR.ALL.CTA ;  /* 0x0000000000007992 */ /* 0x0003ec0000008000 */
[----:B-1----:R-:W1:Y:S01]  /*4ae0*/  FENCE.VIEW.ASYNC.S ;  /* 0x00000000000073c6 */ /* 0x002e620000000000 */
[----:B----4-:R-:W-:Y:S11]  /*4af0*/  LOP3.LUT P0, RZ, R6, 0x1, RZ, 0xc0, !PT ;  /* 0x0000000106ff7812 */ /* 0x010ff6000780c0ff */
[----:B------:R-:W-:Y:S02]  /*4b00*/  @!UPT UIADD3 URZ, UPT, UPT, URZ, URZ, URZ ;  /* 0x000000fffffff290 */ /* 0x000fe4000fffe0ff */
[----:B-1----:R-:W-:Y:S01]  /*4b10*/  VOTEU.ANY UP3, P0 ;  /* 0x0000000000ff7886 */ /* 0x002fe20000060100 */
[----:B------:R-:W-:Y:S11]  /*4b20*/  PLOP3.LUT P0, PT, PT, PT, UP3, 0x80, 0x8 ;  /* 0x000000000008781c */ /* 0x000ff60003f0f038 */
[----:B------:R-:W-:Y:S02]  /*4b30*/  @!UPT UIADD3 URZ, UPT, UPT, URZ, URZ, URZ ;  /* 0x000000fffffff290 */ /* 0x000fe4000fffe0ff */
[----:B---3--:R-:W-:Y:S02]  /*4b40*/  @P0 SHF.R.U32.HI R0, RZ, 0x10, R5 ;  /* 0x00000010ff000819 */ /* 0x008fe40000011605 */
[----:B------:R-:W-:Y:S02]  /*4b50*/  @P0 MOV R2, R4 ;  /* 0x0000000400020202 */ /* 0x000fe40000000f00 */
[----:B------:R-:W-:Y:S01]  /*4b60*/  @P0 R2UR UR4, R0 ;  /* 0x00000000000402ca */ /* 0x000fe200000e0000 */
[----:B------:R-:W-:Y:S01]  /*4b70*/  VIADD R0, R3, 0x110 ;  /* 0x0000011003007836 */ /* 0x000fe20000000000 */
[----:B------:R-:W-:Y:S02]  /*4b80*/  @P0 LOP3.LUT R4, R5, 0xffff, RZ, 0xc0, !PT ;  /* 0x0000ffff05040812 */ /* 0x000fe400078ec0ff */
[----:B------:R-:W-:Y:S02]  /*4b90*/  @P0 R2UR UR6, R2 ;  /* 0x00000000020602ca */ /* 0x000fe400000e0000 */
[----:B------:R-:W-:Y:S02]  /*4ba0*/  PRMT R0, RZ, 0x654, R0 ;  /* 0x00000654ff007816 */ /* 0x000fe40000000000 */
[----:B------:R-:W-:Y:S02]  /*4bb0*/  @P0 R2UR UR5, R4 ;  /* 0x00000000040502ca */ /* 0x000fe400000e0000 */
[----:B------:R1:W-:Y:S03]  /*4bc0*/  SYNCS.ARRIVE.TRANS64.RED.A1T0 RZ, [R0+URZ], RZ ;  /* 0x000000ff00ff79a7 */ /* 0x0003e600081004ff */
[----:B------:R-:W-:Y:S04]  /*4bd0*/  @UP3 UMOV UR30, UR4 ;  /* 0x00000004001e3c82 */ /* 0x000fe80008000000 */
[----:B------:R-:W-:Y:S04]  /*4be0*/  @UP3 UMOV UR14, UR6 ;  /* 0x00000006000e3c82 */ /* 0x000fe80008000000 */
[----:B------:R-:W-:Y:S01]  /*4bf0*/  @UP3 UMOV UR13, UR5 ;  /* 0x00000005000d3c82 */ /* 0x000fe20008000000 */
[----:B------:R-:W-:Y:S05]  /*4c00*/  BRA.U !UP0, `(.L_x_97) ;  /* 0x0000000108c07547 */ /* 0x000fea000b800000 */
[----:B------:R-:W-:Y:S02]  /*4c10*/  UIMAD.WIDE.U32 UR8, UR13, UR43, URZ ;  /* 0x0000002b0d0872a5 */ /* 0x000fe4000f8e00ff */
[----:B------:R-:W-:Y:S02]  /*4c20*/  UP2UR UR12, UPR, URZ, 0x4 ;  /* 0x00000004ff0c7883 */ /* 0x000fe40008000000 */
[----:B------:R-:W-:Y:S02]  /*4c30*/  UISETP.NE.AND UP2, UPT, UR42, 0x1, UPT ;  /* 0x000000012a00788c */ /* 0x000fe4000bf45270 */
[----:B------:R-:W-:Y:S02]  /*4c40*/  UIMAD.WIDE.U32 UR10, UR14, UR40, URZ ;  /* 0x000000280e0a72a5 */ /* 0x000fe4000f8e00ff */
[----:B------:R-:W-:Y:S02]  /*4c50*/  USEL UR4, UR31, UR45, !UP2 ;  /* 0x0000002d1f047287 */ /* 0x000fe4000d000000 */
[----:B------:R-:W-:Y:S02]  /*4c60*/  UISETP.NE.AND UP0, UPT, UR21, 0x1, UPT ;  /* 0x000000011500788c */ /* 0x000fe4000bf05270 */
[----:B------:R-:W-:Y:S02]  /*4c70*/  UP2UR UR20, UPR, URZ, 0x2 ;  /* 0x00000002ff147883 */ /* 0x000fe40008000000 */
[----:B------:R-:W-:Y:S02]  /*4c80*/  UISETP.NE.AND UP1, UPT, UR15, 0x1, UPT ;  /* 0x000000010f00788c */ /* 0x000fe4000bf25270 */
[----:B--2---:R-:W-:Y:S02]  /*4c90*/  UIMAD.WIDE.U32 UR16, UR4, UR22, URZ ;  /* 0x00000016041072a5 */ /* 0x004fe4000f8e00ff */
[----:B------:R-:W-:Y:S01]  /*4ca0*/  USEL UR7, UR37, UR48, !UP0 ;  /* 0x0000003025077287 */ /* 0x000fe2000c000000 */
[----:B------:R-:W-:Y:S02]  /*4cb0*/  UMOV UR5, UR9 ;  /* 0x0000000900057c82 */ /* 0x000fe40008000000 */
[----:B------:R-:W-:Y:S02]  /*4cc0*/  USHF.R.U32.HI UR6, URZ, UR51, UR5 ;  /* 0x00000033ff067299 */ /* 0x000fe40008011605 */
[----:B------:R-:W-:Y:S02]  /*4cd0*/  UIMAD.WIDE.U32 UR18, UR7, UR22, URZ ;  /* 0x00000016071272a5 */ /* 0x000fe4000f8e00ff */
[----:B------:R-:W-:Y:S02]  /*4ce0*/  USEL UR6, UR13, UR6, !UP2 ;  /* 0x000000060d067287 */ /* 0x000fe4000d000000 */
[----:B------:R-:W-:Y:S01]  /*4cf0*/  UISETP.NE.AND UP2, UPT, UR12, URZ, UPT ;  /* 0x000000ff0c00728c */ /* 0x000fe2000bf45270 */
[----:B------:R-:W-:Y:S01]  /*4d00*/  UMOV UR5, UR11 ;  /* 0x0000000b00057c82 */ /* 0x000fe20008000000 */
[----:B------:R-:W-:Y:S02]  /*4d10*/  UIMAD.WIDE.U32 UR10, UR6, UR22, URZ ;  /* 0x00000016060a72a5 */ /* 0x000fe4000f8e00ff */
[----:B------:R-:W-:Y:S03]  /*4d20*/  USHF.R.U32.HI UR8, URZ, UR41, UR5 ;  /* 0x00000029ff087299 */ /* 0x000fe60008011605 */
[----:B------:R-:W-:Y:S02]  /*4d30*/  UMOV UR5, UR17 ;  /* 0x0000001100057c82 */ /* 0x000fe40008000000 */
[----:B------:R-:W-:Y:S03]  /*4d40*/  @UP1 USHF.R.U32.HI UR4, URZ, UR23, UR5 ;  /* 0x00000017ff041299 */ /* 0x000fe60008011605 */
[----:B------:R-:W-:Y:S01]  /*4d50*/  UMOV UR5, UR19 ;  /* 0x0000001300057c82 */ /* 0x000fe20008000000 */
[----:B------:R-:W-:Y:S02]  /*4d60*/  UIMAD UR4, UR15, UR4, URZ ;  /* 0x000000040f0472a4 */ /* 0x000fe4000f8e02ff */
[----:B------:R-:W-:Y:S02]  /*4d70*/  @UP1 USHF.R.U32.HI UR7, URZ, UR23, UR5 ;  /* 0x00000017ff071299 */ /* 0x000fe40008011605 */
[----:B------:R-:W-:Y:S02]  /*4d80*/  USEL UR5, UR14, UR8, !UP0 ;  /* 0x000000080e057287 */ /* 0x000fe4000c000000 */
[----:B------:R-:W-:Y:S02]  /*4d90*/  UIMAD UR8, UR15, UR7, URZ ;  /* 0x000000070f0872a4 */ /* 0x000fe4000f8e02ff */
[----:B------:R-:W-:Y:S03]  /*4da0*/  UISETP.GE.AND UP0, UPT, UR6, UR4, UPT ;  /* 0x000000040600728c */ /* 0x000fe6000bf06270 */
[----:B------:R-:W-:Y:S01]  /*4db0*/  UMOV UR4, UR11 ;  /* 0x0000000b00047c82 */ /* 0x000fe20008000000 */
[----:B------:R-:W-:Y:S02]  /*4dc0*/  UISETP.GE.OR UP0, UPT, UR5, UR8, UP0 ;  /* 0x000000080500728c */ /* 0x000fe40008706670 */
[----:B------:R-:W-:Y:S02]  /*4dd0*/  USHF.R.U32.HI UR4, URZ, UR23, UR4 ;  /* 0x00000017ff047299 */ /* 0x000fe40008011604 */
[----:B------:R-:W-:Y:S02]  /*4de0*/  UIMAD.WIDE.U32 UR8, UR5, UR22, URZ ;  /* 0x00000016050872a5 */ /* 0x000fe4000f8e00ff */
[----:B------:R-:W-:Y:S04]  /*4df0*/  USEL UR10, UR6, UR4, !UP1 ;  /* 0x00000004060a7287 */ /* 0x000fe8000c800000 */
[----:B------:R-:W-:Y:S01]  /*4e00*/  UIADD3 UR11, UPT, UPT, -UR10, URZ, URZ ;  /* 0x000000ff0a0b7290 */ /* 0x000fe2000fffe1ff */
[----:B------:R-:W-:Y:S02]  /*4e10*/  @!UP0 UMOV UR4, UR9 ;  /* 0x0000000900048c82 */ /* 0x000fe40008000000 */
[----:B------:R-:W-:Y:S02]  /*4e20*/  @!UP0 USHF.R.U32.HI UR4, URZ, UR23, UR4 ;  /* 0x00000017ff048299 */ /* 0x000fe40008011604 */
[----:B------:R-:W-:Y:S02]  /*4e30*/  UIMAD UR8, UR15, UR11, UR6 ;  /* 0x0000000b0f0872a4 */ /* 0x000fe4000f8e0206 */
[----:B------:R-:W-:Y:S02]  /*4e40*/  @!UP0 USEL UR4, UR5, UR4, !UP1 ;  /* 0x0000000405048287 */ /* 0x000fe4000c800000 */
[----:B------:R-:W-:Y:S02]  /*4e50*/  UISETP.NE.AND UP1, UPT, UR20, URZ, UPT ;  /* 0x000000ff1400728c */ /* 0x000fe4000bf25270 */
[----:B------:R-:W-:Y:S02]  /*4e60*/  @!UP0 UIMAD UR7, UR7, UR8, UR4 ;  /* 0x00000008070782a4 */ /* 0x000fe4000f8e0204 */
[----:B------:R-:W-:Y:S02]  /*4e70*/  @!UP0 UIADD3 UR9, UPT, UPT, UR10, -UR4, URZ ;  /* 0x800000040a098290 */ /* 0x000fe4000fffe0ff */
[----:B------:R-:W-:Y:S02]  /*4e80*/  UIADD3 UR8, UPT, UPT, -UR6, URZ, URZ ;  /* 0x000000ff06087290 */ /* 0x000fe4000fffe1ff */
[----:B------:R-:W-:Y:S02]  /*4e90*/  UIADD3 UR4, UPT, UPT, -UR5, URZ, URZ ;  /* 0x000000ff05047290 */ /* 0x000fe4000fffe1ff */
[----:B------:R-:W-:Y:S03]  /*4ea0*/  @!UP0 UIMAD UR6, UR9, UR15, UR5 ;  /* 0x0000000f090682a4 */ /* 0x000fe6000f8e0205 */
[----:B------:R-:W-:Y:S01]  /*4eb0*/  @!UP0 UMOV UR5, UR7 ;  /* 0x0000000700058c82 */ /* 0x000fe20008000000 */
[----:B------:R-:W-:Y:S02]  /*4ec0*/  UIMAD UR7, UR21, UR4, UR14 ;  /* 0x00000004150772a4 */ /* 0x000fe4000f8e020e */
[----:B------:R-:W-:Y:S02]  /*4ed0*/  UIMAD UR4, UR42, UR8, UR13 ;  /* 0x000000082a0472a4 */ /* 0x000fe4000f8e020d */
[----:B------:R-:W-:Y:S02]  /*4ee0*/  UIMAD UR14, UR5, UR21, UR7 ;  /* 0x00000015050e72a4 */ /* 0x000fe4000f8e0207 */
[----:B------:R-:W-:Y:S11]  /*4ef0*/  UIMAD UR13, UR6, UR42, UR4 ;  /* 0x0000002a060d72a4 */ /* 0x000ff6000f8e0204 */
[----:B------:R-:W-:Y:S01]  /*4f00*/  @!UPT UIADD3 URZ, UPT, UPT, URZ, URZ, URZ ;  /* 0x000000fffffff290 */ /* 0x000fe2000fffe0ff */
.L_x_97:
[----:B------:R-:W3:Y:S01]  /*4f10*/  @!UP4 LDCU.128 UR8, c[0x0][0xb10] ;  /* 0x00016200ff08c7ac */ /* 0x000ee20008000c00 */
[----:B------:R-:W-:Y:S02]  /*4f20*/  ISETP.NE.U32.AND P0, PT, RZ, UR38, PT ;  /* 0x00000026ff007c0c */ /* 0x000fe4000bf05070 */
[----:B------:R-:W-:Y:S02]  /*4f30*/  SHF.L.U32 R2, R11, 0x1f, RZ ;  /* 0x0000001f0b027819 */ /* 0x000fe400000006ff */
[----:B------:R-:W-:Y:S01]  /*4f40*/  ISETP.NE.AND.EX P0, PT, RZ, UR39, PT, P0 ;  /* 0x00000027ff007c0c */ /* 0x000fe2000bf05300 */
[----:B------:R-:W4:Y:S01]  /*4f50*/  @!UP4 LDCU UR5, c[0x0][0xb0c] ;  /* 0x00016180ff05c7ac */ /* 0x000f220008000800 */
[----:B---3--:R-:W-:Y:S07]  /*4f60*/  UIMAD.WIDE.U32 UR6, UR14, UR8, URZ ;  /* 0x000000080e0672a5 */ /* 0x008fee000f8e00ff */
[----:B------:R-:W-:Y:S01]  /*4f70*/  @!UP4 UMOV UR4, UR7 ;  /* 0x000000070004cc82 */ /* 0x000fe20008000000 */
[----:B----4-:R-:W-:Y:S02]  /*4f80*/  @!UP4 UISETP.NE.AND UP0, UPT, UR5, 0x1, UPT ;  /* 0x000000010500c88c */ /* 0x010fe4000bf05270 */
[----:B------:R-:W-:Y:S02]  /*4f90*/  @!UP4 USHF.R.U32.HI UR4, URZ, UR9, UR4 ;  /* 0x00000009ff04c299 */ /* 0x000fe40008011604 */
[----:B------:R-:W-:Y:S02]  /*4fa0*/  UIMAD.WIDE.U32 UR6, UR13, UR11, URZ ;  /* 0x0000000b0d0672a5 */ /* 0x000fe4000f8e00ff */
[----:B------:R-:W-:Y:S02]  /*4fb0*/  @!UP4 USEL UR8, UR14, UR4, !UP0 ;  /* 0x000000040e08c287 */ /* 0x000fe4000c000000 */
[----:B------:R-:W-:Y:S03]  /*4fc0*/  @!UP4 UISETP.NE.AND UP0, UPT, UR10, 0x1, UPT ;  /* 0x000000010a00c88c */ /* 0x000fe6000bf05270 */
[----:B------:R-:W-:Y:S02]  /*4fd0*/  @!UP4 UMOV UR6, UR7 ;  /* 0x000000070006cc82 */ /* 0x000fe40008000000 */
[----:B------:R-:W3:Y:S02]  /*4fe0*/  @!UP4 LDCU UR4, c[0x0][0xb20] ;  /* 0x00016400ff04c7ac */ /* 0x000ee40008000800 */
[----:B---3--:R-:W-:Y:S04]  /*4ff0*/  @!UP4 USHF.R.U32.HI UR6, URZ, UR4, UR6 ;  /* 0x00000004ff06c299 */ /* 0x008fe80008011606 */
[----:B------:R-:W-:Y:S04]  /*5000*/  @!UP4 USEL UR6, UR13, UR6, !UP0 ;  /* 0x000000060d06c287 */ /* 0x000fe8000c000000 */
[----:B------:R-:W-:Y:S02]  /*5010*/  @!UP4 UIADD3 UR4, UPT, UPT, -UR8, UR6, URZ ;  /* 0x000000060804c290 */ /* 0x000fe4000fffe1ff */
[----:B------:R-:W-:Y:S02]  /*5020*/  @!UP4 UIADD3 UR6, UPT, UPT, UR8, -UR6, URZ ;  /* 0x800000060806c290 */ /* 0x000fe4000fffe0ff */
[----:B------:R-:W-:Y:S02]  /*5030*/  @!UP4 UIMAD UR14, UR4, UR5, UR14 ;  /* 0x00000005040ec2a4 */ /* 0x000fe4000f8e020e */
[----:B------:R-:W-:Y:S01]  /*5040*/  @!UP4 UIMAD UR13, UR6, UR10, UR13 ;  /* 0x0000000a060dc2a4 */ /* 0x000fe2000f8e020d */
[----:B------:R-:W-:Y:S11]  /*5050*/  BRA.U UP1, `(.L_x_98) ;  /* 0x0000000101107547 */ /* 0x000ff6000b800000 */
[----:B-1----:R-:W-:Y:S04]  /*5060*/  MOV R0, UR50 ;  /* 0x0000003200007c02 */ /* 0x002fe80008000f00 */
[----:B------:R-:W-:Y:S04]  /*5070*/  SHF.L.U32 R3, R0, 0x1f, RZ ;  /* 0x0000001f00037819 */ /* 0x000fe800000006ff */
[----:B------:R-:W1:Y:S02]  /*5080*/  SYNCS.PHASECHK.TRANS64.TRYWAIT P1, [UR29+0xf8], R3 ;  /* 0x0000f803ff0075a7 */ /* 0x000e64000802111d */
[----:B-1----:R-:W-:Y:S05]  /*5090*/  @!P1 BRA `(.L_x_99) ;  /* 0x0000005c00a89947 */ /* 0x002fea0003800000 */
.L_x_98:
[----:B------:R-:W-:Y:S05]  /*50a0*/  BRA.U !UP6, `(.L_x_100) ;  /* 0x000000010e407547 */ /* 0x000fea000b800000 */
[----:B------:R-:W-:Y:S01]  /*50b0*/  UPLOP3.LUT UP2, UPT, UPT, UPT, UP5, 0x80, 0x8 ;  /* 0x000000000008789c */ /* 0x000fe20003f4f050 */
[----:B-1----:R-:W-:Y:S01]  /*50c0*/  HFMA2 R3, -RZ, RZ, 0, 5.9604644775390625e-08 ;  /* 0x00000001ff037431 */ /* 0x002fe200000001ff */
[----:B------:R-:W1:Y:S01]  /*50d0*/  LDCU.64 UR8, c[0x0][0x358] ;  /* 0x00006b00ff0877ac */ /* 0x000e620008000a00 */
[----:B------:R-:W-:Y:S03]  /*50e0*/  IMAD.MOV.U32 R0, RZ, RZ, 0x1 ;  /* 0x00000001ff007424 */ /* 0x000fe600078e00ff */
[----:B------:R-:W-:Y:S05]  /*50f0*/  PLOP3.LUT P1, PT, PT, PT, UP2, 0x80, 0x8 ;  /* 0x000000000008781c */ /* 0x000fea0003f2f028 */
[----:B------:R-:W3:Y:S01]  /*5100*/  @UP2 LDCU.64 UR4, c[0x0][0x888] ;  /* 0x00011100ff0427ac */ /* 0x000ee20008000a00 */
[----:B------:R-:W-:Y:S07]  /*5110*/  @UP2 UIMAD UR6, UR36, UR38, URZ ;  /* 0x00000026240622a4 */ /* 0x000fee000f8e02ff */
[----:B------:R-:W-:Y:S04]  /*5120*/  @P1 PRMT R6, R3, 0x7610, R6 ;  /* 0x0000761003061816 */ /* 0x000fe80000000006 */
[----:B------:R-:W-:Y:S05]  /*5130*/  @!P1 PRMT R6, R0, 0x7610, R6 ;  /* 0x0000761000069816 */ /* 0x000fea0000000006 */
[----:B------:R4:W-:Y:S01]  /*5140*/  STL.S16 [R1], R6 ;  /* 0x0000000601007387 */ /* 0x0009e20000100600 */
[----:B---3--:R-:W-:Y:S06]  /*5150*/  @UP2 UIMAD.WIDE UR4, UR6, 0x4, UR4 ;  /* 0x00000004060428a5 */ /* 0x008fec000f8e0204 */
[----:B------:R-:W-:Y:S02]  /*5160*/  IMAD.U32 R4, RZ, RZ, UR4 ;  /* 0x00000004ff047e24 */ /* 0x000fe4000f8e00ff */
[----:B------:R-:W-:Y:S03]  /*5170*/  IMAD.U32 R5, RZ, RZ, UR5 ;  /* 0x00000005ff057e24 */ /* 0x000fe6000f8e00ff */
[----:B------:R-:W3:Y:S02]  /*5180*/  @!UP2 LDCU UR4, c[0x0][0x880] ;  /* 0x00011000ff04a7ac */ /* 0x000ee40008000800 */
[----:B-1---5:R4:W5:Y:S02]  /*5190*/  @P1 LDG.E R154, desc[UR8][R4.64] ;  /* 0x00000008049a1981 */ /* 0x022964000c1e1900 */
[----:B---34-:R-:W-:Y:S07]  /*51a0*/  @!P1 MOV R154, UR4 ;  /* 0x00000004009a9c02 */ /* 0x018fee0008000f00 */
.L_x_100:
[----:B-----5:R-:W-:Y:S01]  /*51b0*/  @!P0 ISETP.EQ.AND P2, PT, R154, RZ, PT ;  /* 0x000000ff9a00820c */ /* 0x020fe20003f42270 */
[----:B------:R-:W-:Y:S01]  /*51c0*/  @!UPT UIADD3 URZ, UPT, UPT, URZ, URZ, URZ ;  /* 0x000000fffffff290 */ /* 0x000fe2000fffe0ff */
[----:B------:R-:W-:Y:S11]  /*51d0*/  @!P0 BRA `(.L_x_101) ;  /* 0x00000000001c8947 */ /* 0x000ff60003800000 */
[----:B------:R-:W-:Y:S01]  /*51e0*/  PLOP3.LUT P2, PT, PT, PT, UP2, 0x80, 0x8 ;  /* 0x000000000008781c */ /* 0x000fe20003f4f028 */
[----:B-1----:R-:W3:Y:S03]  /*51f0*/  LDL R0, [R1] ;  /* 0x0000000001007983 */ /* 0x002ee60000100800 */
[----:B------:R-:W-:Y:S02]  /*5200*/  PLOP3.LUT P2, PT, P2, PT, PT, 0x8, 0x80 ;  /* 0x000000000080781c */ /* 0x000fe4000174e170 */
[----:B---3--:R-:W-:Y:S11]  /*5210*/  LOP3.LUT P0, RZ, R0, 0xff, RZ, 0xc0, !PT ;  /* 0x000000ff00ff7812 */ /* 0x008ff6000780c0ff */
[----:B------:R-:W-:Y:S02]  /*5220*/  @!UPT UIADD3 URZ, UPT, UPT, URZ, URZ, URZ ;  /* 0x000000fffffff290 */ /* 0x000fe4000fffe0ff */
[----:B------:R-:W-:Y:S11]  /*5230*/  @P0 ISETP.EQ.AND P2, PT, R154, RZ, PT ;  /* 0x000000ff9a00020c */ /* 0x000ff60003f42270 */
[----:B------:R-:W-:Y:S02]  /*5240*/  @!UPT UIADD3 URZ, UPT, UPT, URZ, URZ, URZ ;  /* 0x000000fffffff290 */ /* 0x000fe4000fffe0ff */
.L_x_101:
[----:B------:R-:W3:Y:S01]  /*5250*/  SYNCS.PHASECHK.TRANS64.TRYWAIT P0, [UR29+0xe8], R2 ;  /* 0x0000e802ff0075a7 */ /* 0x000ee2000800111d */
[----:B------:R-:W-:Y:S02]  /*5260*/  ELECT P1, URZ, PT ;  /* 0x0000000000ff782f */ /* 0x000fe40003820000 */
[----:B------:R-:W-:Y:S01]  /*5270*/  IADD3 R10, PT, PT, R10, 0x1, RZ ;  /* 0x000000010a0a7810 */ /* 0x000fe20007ffe0ff */
[----:B---3--:R-:W-:Y:S10]  /*5280*/  @!P0 BRA `(.L_x_102) ;  /* 0x0000005c00448947 */ /* 0x008ff40003800000 */
.L_x_177:
[----:B------:R-:W-:Y:S01]  /*5290*/  PLOP3.LUT P1, PT, P2, P1, PT, 0xf2, 0x2f ;  /* 0x00000000002f781c */ /* 0x000fe20001723e72 */
[----:B------:R-:W-:Y:S01]  /*52a0*/  UMOV UR6, 0x0 ;  /* 0x0000000000067882 */ /* 0x000fe20000000000 */
[----:B------:R-:W-:Y:S01]  /*52b0*/  UMOV UR7, 0x10000000 ;  /* 0x1000000000077882 */ /* 0x000fe20000000000 */
[----:B------:R-:W-:Y:S01]  /*52c0*/  UMOV UR28, UR36 ;  /* 0x00000024001c7c82 */ /* 0x000fe20008000000 */
[----:B------:R-:W-:Y:S01]  /*52d0*/  UMOV UR12, UR36 ;  /* 0x00000024000c7c82 */ /* 0x000fe20008000000 */
[----:B------:R-:W-:Y:S01]  /*52e0*/  UMOV UR20, UR36 ;  /* 0x0000002400147c82 */ /* 0x000fe20008000000 */
[C---:B------:R-:W-:Y:S02]  /*52f0*/  ISETP.NE.AND P0, PT, R10.reuse, 0x2, PT ;  /* 0x000000020a00780c */ /* 0x040fe40003f05270 */
[----:B------:R-:W-:Y:S02]  /*5300*/  LOP3.LUT R11, R11, 0x1, RZ, 0x3c, !PT ;  /* 0x000000010b0b7812 */ /* 0x000fe400078e3cff */
[----:B-1----:R-:W-:Y:S02]  /*5310*/  SEL R0, RZ, 0x1, P0 ;  /* 0x00000001ff007807 */ /* 0x002fe40000000000 */
[----:B------:R-:W-:Y:S01]  /*5320*/  SEL R10, R10, RZ, P0 ;  /* 0x000000ff0a0a7207 */ /* 0x000fe20000000000 */
[----:B------:R-:W-:Y:S01]  /*5330*/  VOTEU.ALL UP0, P1 ;  /* 0x0000000000ff7886 */ /* 0x000fe20000800000 */
[----:B------:R-:W-:Y:S04]  /*5340*/  LOP3.LUT R9, R9, R0, RZ, 0x3c, !PT ;  /* 0x0000000009097212 */ /* 0x000fe800078e3cff */
[----:B------:R-:W-:Y:S02]  /*5350*/  @!UP0 UIADD3 UR4, UP1, UPT, UR52, 0x580, URZ ;  /* 0x0000058034048890 */ /* 0x000fe4000ff3e0ff */
[----:B------:R-:W-:Y:S02]  /*5360*/  @!UP0 USHF.L.U32 UR35, UR46, 0x7, URZ ;  /* 0x000000072e238899 */ /* 0x000fe400080006ff */
[----:B------:R-:W-:Y:S02]  /*5370*/  @!UP0 UIADD3.X UR5, UPT, UPT, URZ, UR53, URZ, UP1, !UPT ;  /* 0x00000035ff058290 */ /* 0x000fe40008ffe4ff */
[----:B------:R-:W-:Y:S02]  /*5380*/  @!UP0 UIMAD UR34, UR47, 0xa0, URZ ;  /* 0x000000a02f2288a4 */ /* 0x000fe4000f8e02ff */
[----:B------:R-:W-:Y:S02]  /*5390*/  @!UP0 UIADD3 UR32, UPT, UPT, UR29, 0x200, URZ ;  /* 0x000002001d208890 */ /* 0x000fe4000fffe0ff */
[----:B------:R-:W-:Y:S01]  /*53a0*/  @!UP0 UIADD3 UR33, UPT, UPT, UR29, 0xe0, URZ ;  /* 0x000000e01d218890 */ /* 0x000fe2000fffe0ff */
[----:B------:R-:W-:Y:S01]  /*53b0*/  VOTEU.ALL UP1, P1 ;  /* 0x0000000000ff7886 */ /* 0x000fe20000820000 */
[----:B------:R-:W-:Y:S02]  /*53c0*/  @!UP0 UIADD3 UR24, UPT, UPT, UR29, 0x1200, URZ ;  /* 0x000012001d188890 */ /* 0x000fe4000fffe0ff */
[----:B------:R-:W-:Y:S03]  /*53d0*/  @!UP0 UIADD3 UR26, UPT, UPT, UR34, 0x20, URZ ;  /* 0x00000020221a8890 */ /* 0x000fe6000fffe0ff */
[----:B------:R-:W-:Y:S01]  /*53e0*/  UMOV UR25, UR33 ;  /* 0x0000002100197c82 */ /* 0x000fe20008000000 */
[----:B------:R-:W-:Y:S01]  /*53f0*/  UMOV UR27, UR35 ;  /* 0x00000023001b7c82 */ /* 0x000fe20008000000 */
[----:B------:R1:W-:Y:S01]  /*5400*/  @!UP1 UTMALDG.3D [UR32], [UR4], desc[UR6] ;  /* 0x00000620040095b4 */ /* 0x0003e20008011000 */
[----:B------:R-:W-:Y:S01]  /*5410*/  VOTEU.ALL UP1, P1 ;  /* 0x0000000000ff7886 */ /* 0x000fe20000820000 */
[----:B------:R-:W-:Y:S02]  /*5420*/  @!UP0 UIADD3 UR8, UPT, UPT, UR29, 0x2200, URZ ;  /* 0x000022001d088890 */ /* 0x000fe4000fffe0ff */
[----:B------:R-:W-:Y:S01]  /*5430*/  @!UP0 UIADD3 UR10, UPT, UPT, UR34, 0x40, URZ ;  /* 0x00000040220a8890 */ /* 0x000fe2000fffe0ff */
[----:B------:R-:W-:Y:S01]  /*5440*/  UMOV UR9, UR33 ;  /* 0x0000002100097c82 */ /* 0x000fe20008000000 */
[----:B------:R-:W-:Y:S01]  /*5450*/  UMOV UR11, UR35 ;  /* 0x00000023000b7c82 */ /* 0x000fe20008000000 */
[----:B------:R-:W-:Y:S01]  /*5460*/  @!UP1 UTMALDG.3D [UR24], [UR4], desc[UR6] ;  /* 0x00000618040095b4 */ /* 0x000fe20008011000 */
[----:B------:R-:W-:Y:S01]  /*5470*/  VOTEU.ALL UP1, P1 ;  /* 0x0000000000ff7886 */ /* 0x000fe20000820000 */
[----:B------:R-:W-:Y:S02]  /*5480*/  @!UP0 UIADD3 UR16, UPT, UPT, UR29, 0x3200, URZ ;  /* 0x000032001d108890 */ /* 0x000fe4000fffe0ff */
[----:B------:R-:W-:Y:S01]  /*5490*/  @!UP0 UIADD3 UR18, UPT, UPT, UR34, 0x60, URZ ;  /* 0x0000006022128890 */ /* 0x000fe2000fffe0ff */
[----:B------:R-:W-:Y:S01]  /*54a0*/  UMOV UR17, UR33 ;  /* 0x0000002100117c82 */ /* 0x000fe20008000000 */
[----:B------:R-:W-:Y:S01]  /*54b0*/  UMOV UR19, UR35 ;  /* 0x0000002300137c82 */ /* 0x000fe20008000000 */
[----:B------:R3:W-:Y:S01]  /*54c0*/  @!UP1 UTMALDG.3D [UR8], [UR4], desc[UR6] ;  /* 0x00000608040095b4 */ /* 0x0007e20008011000 */
[----:B------:R-:W-:Y:S02]  /*54d0*/  UIADD3 UR47, UPT, UPT, UR13, UR57, URZ ;  /* 0x000000390d2f7290 */ /* 0x000fe4000fffe0ff */
[----:B------:R-:W-:Y:S02]  /*54e0*/  UIADD3 UR46, UPT, UPT, UR14, UR56, URZ ;  /* 0x000000380e2e7290 */ /* 0x000fe4000fffe0ff */
[----:B------:R-:W-:Y:S01]  /*54f0*/  UPLOP3.LUT UP1, UPT, UPT, UPT, UPT, 0x80, 0x8 ;  /* 0x000000000008789c */ /* 0x000fe20003f2f070 */
[----:B-1----:R-:W-:Y:S01]  /*5500*/  UMOV UR36, UR30 ;  /* 0x0000001e00247c82 */ /* 0x002fe20008000000 */
[----:B---3--:R-:W-:Y:S02]  /*5510*/  @!UP0 UIADD3 UR8, UPT, UPT, UR29, 0x4200, URZ ;  /* 0x000042001d088890 */ /* 0x008fe4000fffe0ff */
[----:B------:R-:W-:Y:S01]  /*5520*/  @!UP0 UIADD3 UR10, UPT, UPT, UR34, 0x80, URZ ;  /* 0x00000080220a8890 */ /* 0x000fe2000fffe0ff */
[----:B------:R-:W-:Y:S05]  /*5530*/  VOTEU.ALL UP0, P1 ;  /* 0x0000000000ff7886 */ /* 0x000fea0000800000 */
[----:B------:R3:W-:Y:S01]  /*5540*/  @!UP0 UTMALDG.3D [UR16], [UR4], desc[UR6] ;  /* 0x00000610040085b4 */ /* 0x0007e20008011000 */
[----:B------:R-:W-:Y:S05]  /*5550*/  VOTEU.ALL UP0, P1 ;  /* 0x0000000000ff7886 */ /* 0x000fea0000800000 */
[----:B------:R3:W-:Y:S01]  /*5560*/  @!UP0 UTMALDG.3D [UR8], [UR4], desc[UR6] ;  /* 0x00000608040085b4 */ /* 0x0007e20008011000 */
[----:B------:R3:W-:Y:S01]  /*5570*/  @!P1 SYNCS.ARRIVE.TRANS64.RED.A0TR RZ, [UR29+0xe0], R8 ;  /* 0x0000e008ffff99a7 */ /* 0x0007e2000830041d */
[----:B------:R-:W-:Y:S01]  /*5580*/  SYNCS.ARRIVE.TRANS64.RED.A1T0 RZ, [UR44], RZ ;  /* 0x000000ffffff79a7 */ /* 0x000fe2000810042c */
[----:B------:R-:W-:Y:S05]  /*5590*/  BRA.U UP3, `(.L_x_103) ;  /* 0xfffffff503207547 */ /* 0x000fea000b83ffff */
[----:B------:R-:W-:Y:S07]  /*55a0*/  MOV R0, UR29 ;  /* 0x0000001d00007c02 */ /* 0x000fee0008000f00 */
.L_x_104:
[----:B-1----:R-:W-:-:S04]  /*55b0*/  SHF.L.U32 R3, R11, 0x1f, RZ ;  /* 0x0000001f0b037819 */ /* 0x002fc800000006ff */
[----:B------:R1:W4:Y:S03]  /*55c0*/  SYNCS.PHASECHK.TRANS64.TRYWAIT P0, [R0+URZ+0xe8], R3 ;  /* 0x0000e803000075a7 */ /* 0x00032600080011ff */
[----:B----4-:R-:W-:Y:S05]  /*55d0*/  @!P0 NANOSLEEP.SYNCS 0x989680 ;  /* 0x009896800000895d */ /* 0x010fea0003900000 */
[----:B------:R-:W4:Y:S02]  /*55e0*/  @!P0 SYNCS.PHASECHK.TRANS64 P0, [R0+URZ+0xe8], R3 ;  /* 0x0000e803000085a7 */ /* 0x000f2400080010ff */
[----:B--234-:R-:W-:Y:S05]  /*55f0*/  @P0 EXIT ;  /* 0x000000000000094d */ /* 0x01cfea0003800000 */
[----:B------:R-:W-:Y:S05]  /*5600*/  BRA `(.L_x_104) ;  /* 0xfffffffc00e87947 */ /* 0x000fea000383ffff */
.L_x_95:
[----:B------:R-:W-:-:S06]  /*5610*/  UISETP.GE.AND UP0, UPT, UR14, 0x4, UPT ;  /* 0x000000040e00788c */ /* 0x000fcc000bf06270 */
[----:B------:R-:W-:-:S13]  /*5620*/  PLOP3.LUT P0, PT, PT, PT, UP0, 0x80, 0x8 ;  /* 0x000000000008781c */ /* 0x000fda0003f0f008 */
[----:B------:R-:W-:Y:S05]  /*5630*/  @!P0 EXIT ;  /* 0x000000000000894d */ /* 0x000fea0003800000 */
[----:B------:R-:W-:Y:S01]  /*5640*/  BAR.SYNC.DEFER_BLOCKING 0x6, 0xa0 ;  /* 0x0182800000007b1d */ /* 0x000fe20000010000 */
[----:B------:R-:W-:-:S05]  /*5650*/  IMAD.U32 R2, R4, 0x10000, RZ ;  /* 0x0001000004027824 */ /* 0x000fca00078e00ff */
[----:B------:R-:W-:Y:S01]  /*5660*/  UMOV UR4, 0x400 ;  /* 0x0000040000047882 */ /* 0x000fe20000000000 */
[----:B------:R-:W-:Y:S01]  /*5670*/  LOP3.LUT R2, R2, 0x600000, RZ, 0xc0, !PT ;  /* 0x0060000002027812 */ /* 0x000fe200078ec0ff */
[----:B------:R-:W-:Y:S01]  /*5680*/  ULEA UR4, UR5, UR4, 0x18 ;  /* 0x0000000405047291 */ /* 0x000fe2000f8ec0ff */
[----:B------:R-:W-:Y:S01]  /*5690*/  STL [R1+0x4], RZ ;  /* 0x000004ff01007387 */ /* 0x000fe20000100800 */
[----:B------:R-:W1:Y:S01]  /*56a0*/  LDCU UR42, c[0x0][0xb0c] ;  /* 0x00016180ff2a77ac */ /* 0x000e620008000800 */
[----:B------:R-:W2:Y:S01]  /*56b0*/  LDCU UR62, c[0x0][0xb20] ;  /* 0x00016400ff3e77ac */ /* 0x000ea20008000800 */
[----:B------:R-:W3:Y:S01]  /*56c0*/  LDCU UR39, c[0x0][0xb30] ;  /* 0x00016600ff2777ac */ /* 0x000ee20008000800 */
[----:B------:R-:W4:Y:S04]  /*56d0*/  LDCU.64 UR58, c[0x0][0x888] ;  /* 0x00011100ff3a77ac */ /* 0x000f280008000a00 */
[----:B------:R-:W1:Y:S01]  /*56e0*/  LDS R3, [UR4+0x1a0] ;  /* 0x0001a004ff037984 */ /* 0x000e620008000800 */
[----:B------:R-:W1:Y:S01]  /*56f0*/  LDCU.64 UR40, c[0x0][0xb28] ;  /* 0x00016500ff2877ac */ /* 0x000e620008000a00 */
[----:B------:R-:W1:Y:S01]  /*5700*/  LDCU.128 UR52, c[0x0][0xb10] ;  /* 0x00016200ff3477ac */ /* 0x000e620008000c00 */
[----:B------:R-:W-:Y:S01]  /*5710*/  UMOV UR43, URZ ;  /* 0x000000ff002b7c82 */ /* 0x000fe20008000000 */
[----:B------:R-:W-:Y:S01]  /*5720*/  UMOV UR50, URZ ;  /* 0x000000ff00327c82 */ /* 0x000fe20008000000 */
[----:B------:R-:W-:Y:S01]  /*5730*/  UMOV UR18, URZ ;  /* 0x000000ff00127c82 */ /* 0x000fe20008000000 */
[----:B------:R-:W-:Y:S01]  /*5740*/  UMOV UR49, URZ ;  /* 0x000000ff00317c82 */ /* 0x000fe20008000000 */
[----:B-1234-:R-:W-:-:S07]  /*5750*/  IADD3 R2, PT, PT, R3, R2, RZ ;  /* 0x0000000203027210 */ /* 0x01efce0007ffe0ff */
.L_x_125:
[----:B-1----:R-:W1:Y:S01]  /*5760*/  S2UR UR61, SR_CgaCtaId ;  /* 0x00000000003d79c3 */ /* 0x002e620000008800 */
[----:B------:R-:W-:Y:S01]  /*5770*/  UMOV UR44, 0x400 ;  /* 0x00000400002c7882 */ /* 0x000fe20000000000 */
[----:B------:R-:W-:Y:S04]  /*5780*/  MOV R0, UR49 ;  /* 0x0000003100007c02 */ /* 0x000fe80008000f00 */
[----:B------:R-:W-:Y:S01]  /*5790*/  SHF.L.U32 R3, R0, 0x1f, RZ ;  /* 0x0000001f00037819 */ /* 0x000fe200000006ff */
[----:B-1----:R-:W-:Y:S04]  /*57a0*/  ULEA UR44, UR61, UR44, 0x18 ;  /* 0x0000002c3d2c7291 */ /* 0x002fe8000f8ec0ff */
[----:B------:R-:W-:Y:S09]  /*57b0*/  ULEA UR4, UR18, UR44, 0x3 ;  /* 0x0000002c12047291 */ /* 0x000ff2000f8e18ff */
[----:B------:R-:W1:Y:S02]  /*57c0*/  SYNCS.PHASECHK.TRANS64.TRYWAIT P0, [UR4+0x100], R3 ;  /* 0x00010003ff0075a7 */ /* 0x000e640008001104 */
[----:B-1----:R-:W-:Y:S05]  /*57d0*/  @!P0 BRA `(.L_x_105) ;  /* 0x0000005800088947 */ /* 0x002fea0003800000 */
.L_x_179:
[----:B------:R-:W-:Y:S02]  /*57e0*/  ULEA UR5, UR18, UR44, 0x4 ;  /* 0x0000002c12057291 */ /* 0x000fe4000f8e20ff */
[----:B------:R-:W-:Y:S01]  /*57f0*/  UIADD3 UR4, UPT, UPT, UR4, 0x110, URZ ;  /* 0x0000011004047890 */ /* 0x000fe2000fffe0ff */
[----:B------:R-:W2:Y:S03]  /*5800*/  LDCU UR10, c[0x0][0xb24] ;  /* 0x00016480ff0a77ac */ /* 0x000ea60008000800 */
[----:B------:R-:W-:Y:S03]  /*5810*/  UPRMT UR4, URZ, 0x654, UR4 ;  /* 0x00000654ff047896 */ /* 0x000fe60008000004 */
[----:B------:R-:W3:Y:S01]  /*5820*/  LDS.128 R4, [UR5+0x180] ;  /* 0x00018005ff047984 */ /* 0x000ee20008000c00 */
[----:B------:R-:W-:Y:S01]  /*5830*/  @!PT LDS RZ, [RZ] ;  /* 0x00000000fffff984 */ /* 0x000fe20000000800 */
[----:B------:R-:W-:Y:S01]  /*5840*/  @!PT LDS RZ, [RZ] ;  /* 0x00000000fffff984 */ /* 0x000fe20000000800 */
[----:B------:R-:W-:Y:S01]  /*5850*/  @!PT LDS RZ, [RZ] ;  /* 0x00000000fffff984 */ /* 0x000fe20000000800 */
[----:B------:R-:W-:Y:S01]  /*5860*/  @!PT LDS RZ, [RZ] ;  /* 0x00000000fffff984 */ /* 0x000fe20000000800 */
[----:B------:R4:W-:Y:S07]  /*5870*/  MEMBAR.ALL.CTA ;  /* 0x0000000000007992 */ /* 0x0009ee0000008000 */
[----:B----4-:R-:W4:Y:S02]  /*5880*/  FENCE.VIEW.ASYNC.S ;  /* 0x00000000000073c6 */ /* 0x010f240000000000 */
[----:B----4-:R-:W-:Y:S01]  /*5890*/  SYNCS.ARRIVE.TRANS64.RED.A1T0 RZ, [UR4], RZ ;  /* 0x000000ffffff79a7 */ /* 0x010fe20008100404 */
[----:B---3--:R-:W-:Y:S11]  /*58a0*/  LOP3.LUT P0, RZ, R6, 0x1, RZ, 0xc0, !PT ;  /* 0x0000000106ff7812 */ /* 0x008ff6000780c0ff */
[----:B------:R-:W-:Y:S02]  /*58b0*/  @!UPT UIADD3 URZ, UPT, UPT, URZ, URZ, URZ ;  /* 0x000000fffffff290 */ /* 0x000fe4000fffe0ff */
[----:B------:R-:W-:Y:S01]  /*58c0*/  VOTEU.ANY UP0, P0 ;  /* 0x0000000000ff7886 */ /* 0x000fe20000000100 */
[----:B------:R-:W-:Y:S01]  /*58d0*/  PLOP3.LUT P3, PT, PT, PT, UP0, 0x80, 0x8 ;  /* 0x000000000008781c */ /* 0x000fe20003f6f008 */
[----:B------:R-:W-:Y:S01]  /*58e0*/  UP2UR UR48, UPR, URZ, 0x1 ;  /* 0x00000001ff307883 */ /* 0x000fe20008000000 */
[----:B------:R-:W-:Y:S02]  /*58f0*/  PLOP3.LUT P1, PT, PT, PT, UP0, 0x80, 0x8 ;  /* 0x000000000008781c */ /* 0x000fe40003f2f008 */
[----:B------:R-:W-:Y:S02]  /*5900*/  PLOP3.LUT P2, PT, PT, PT, UP0, 0x80, 0x8 ;  /* 0x000000000008781c */ /* 0x000fe40003f4f008 */
[----:B------:R-:W-:Y:S01]  /*5910*/  PLOP3.LUT P0, PT, PT, PT, UP0, 0x80, 0x8 ;  /* 0x000000000008781c */ /* 0x000fe20003f0f008 */
[----:B--2---:R-:W-:Y:S06]  /*5920*/  UISETP.GE.AND UP0, UPT, UR10, 0x1, UPT ;  /* 0x000000010a00788c */ /* 0x004fec000bf06270 */
[----:B-1----:R-:W-:Y:S02]  /*5930*/  @P3 MOV R3, R4 ;  /* 0x0000000400033202 */ /* 0x002fe40000000f00 */
[----:B------:R-:W-:Y:S02]  /*5940*/  @P1 LOP3.LUT R0, R5, 0xffff, RZ, 0xc0, !PT ;  /* 0x0000ffff05001812 */ /* 0x000fe400078ec0ff */
[----:B------:R-:W-:Y:S02]  /*5950*/  @P2 R2UR UR38, R3 ;  /* 0x00000000032622ca */ /* 0x000fe400000e0000 */
[----:B------:R-:W-:Y:S01]  /*5960*/  @P0 R2UR UR37, R0 ;  /* 0x00000000002502ca */ /* 0x000fe200000e0000 */
[----:B------:R-:W-:Y:S03]  /*5970*/  @!UPT UIADD3 URZ, UPT, UPT, URZ, URZ, URZ ;  /* 0x000000fffffff290 */ /* 0x000fe6000fffe0ff */
[----:B------:R-:W-:Y:S11]  /*5980*/  BRA.U !UP0, `(.L_x_106) ;  /* 0x0000000108c87547 */ /* 0x000ff6000b800000 */
[----:B------:R-:W1:Y:S01]  /*5990*/  LDCU UR7, c[0x0][0x370] ;  /* 0x00006e00ff0777ac */ /* 0x000e620008000800 */
[----:B------:R-:W2:Y:S01]  /*59a0*/  LDCU UR4, c[0x0][0x374] ;  /* 0x00006e80ff0477ac */ /* 0x000ea20008000800 */
[----:B------:R-:W-:Y:S02]  /*59b0*/  UISETP.NE.AND UP0, UPT, UR54, 0x1, UPT ;  /* 0x000000013600788c */ /* 0x000fe4000bf05270 */
[----:B------:R-:W-:Y:S02]  /*59c0*/  UIMAD.WIDE.U32 UR12, UR37, UR55, URZ ;  /* 0x00000037250c72a5 */ /* 0x000fe4000f8e00ff */
[----:B------:R-:W-:Y:S02]  /*59d0*/  UISETP.NE.AND UP1, UPT, UR42, 0x1, UPT ;  /* 0x000000012a00788c */ /* 0x000fe4000bf25270 */
[----:B------:R-:W-:Y:S02]  /*59e0*/  UISETP.NE.AND UP2, UPT, UR10, 0x1, UPT ;  /* 0x000000010a00788c */ /* 0x000fe4000bf45270 */
[----:B------:R-:W-:Y:S02]  /*59f0*/  UIMAD.WIDE.U32 UR16, UR38, UR52, URZ ;  /* 0x00000034261072a5 */ /* 0x000fe4000f8e00ff */
[----:B-1----:R-:W-:Y:S02]  /*5a00*/  UIMAD.WIDE.U32 UR14, UR7, UR52, URZ ;  /* 0x00000034070e72a5 */ /* 0x002fe4000f8e00ff */
[----:B--2---:R-:W-:Y:S07]  /*5a10*/  UIMAD.WIDE.U32 UR8, UR4, UR55, URZ ;  /* 0x00000037040872a5 */ /* 0x004fee000f8e00ff */
[----:B------:R-:W-:Y:S02]  /*5a20*/  UMOV UR5, UR9 ;  /* 0x0000000900057c82 */ /* 0x000fe40008000000 */
[----:B------:R-:W-:Y:S03]  /*5a30*/  @UP0 USHF.R.U32.HI UR4, URZ, UR62, UR5 ;  /* 0x0000003eff040299 */ /* 0x000fe60008011605 */
[----:B------:R-:W-:Y:S01]  /*5a40*/  UMOV UR5, UR13 ;  /* 0x0000000d00057c82 */ /* 0x000fe20008000000 */
[----:B------:R-:W-:Y:S02]  /*5a50*/  UIMAD.WIDE.U32 UR8, UR4, UR40, URZ ;  /* 0x00000028040872a5 */ /* 0x000fe4000f8e00ff */
[----:B------:R-:W-:Y:S03]  /*5a60*/  USHF.R.U32.HI UR6, URZ, UR62, UR5 ;  /* 0x0000003eff067299 */ /* 0x000fe60008011605 */
[----:B------:R-:W-:Y:S01]  /*5a70*/  UMOV UR5, UR15 ;  /* 0x0000000f00057c82 */ /* 0x000fe20008000000 */
[----:B------:R-:W-:Y:S02]  /*5a80*/  USEL UR6, UR37, UR6, !UP0 ;  /* 0x0000000625067287 */ /* 0x000fe4000c000000 */
[----:B------:R-:W-:Y:S01]  /*5a90*/  @UP1 USHF.R.U32.HI UR7, URZ, UR53, UR5 ;  /* 0x00000035ff071299 */ /* 0x000fe20008011605 */
[----:B------:R-:W-:Y:S02]  /*5aa0*/  UMOV UR8, UR9 ;  /* 0x0000000900087c82 */ /* 0x000fe40008000000 */
[----:B------:R-:W-:Y:S01]  /*5ab0*/  UMOV UR5, UR17 ;  /* 0x0000001100057c82 */ /* 0x000fe20008000000 */
[----:B------:R-:W-:Y:S02]  /*5ac0*/  UIMAD.WIDE.U32 UR12, UR7, UR40, URZ ;  /* 0x00000028070c72a5 */ /* 0x000fe4000f8e00ff */
[----:B------:R-:W-:Y:S02]  /*5ad0*/  @UP2 USHF.R.U32.HI UR4, URZ, UR41, UR8 ;  /* 0x00000029ff042299 */ /* 0x000fe40008011608 */
[----:B------:R-:W-:Y:S02]  /*5ae0*/  USHF.R.U32.HI UR5, URZ, UR53, UR5 ;  /* 0x00000035ff057299 */ /* 0x000fe40008011605 */
[----:B------:R-:W-:Y:S02]  /*5af0*/  UIMAD UR4, UR10, UR4, URZ ;  /* 0x000000040a0472a4 */ /* 0x000fe4000f8e02ff */
[----:B------:R-:W-:Y:S02]  /*5b00*/  USEL UR5, UR38, UR5, !UP1 ;  /* 0x0000000526057287 */ /* 0x000fe4000c800000 */
[----:B------:R-:W-:Y:S01]  /*5b10*/  UISETP.GE.AND UP0, UPT, UR6, UR4, UPT ;  /* 0x000000040600728c */ /* 0x000fe2000bf06270 */
[----:B------:R-:W-:Y:S01]  /*5b20*/  UMOV UR8, UR13 ;  /* 0x0000000d00087c82 */ /* 0x000fe20008000000 */
[----:B------:R-:W-:Y:S02]  /*5b30*/  UIMAD.WIDE.U32 UR12, UR6, UR40, URZ ;  /* 0x00000028060c72a5 */ /* 0x000fe4000f8e00ff */
[----:B------:R-:W-:Y:S04]  /*5b40*/  @UP2 USHF.R.U32.HI UR7, URZ, UR41, UR8 ;  /* 0x00000029ff072299 */ /* 0x000fe80008011608 */
[----:B------:R-:W-:Y:S01]  /*5b50*/  UIMAD UR8, UR10, UR7, URZ ;  /* 0x000000070a0872a4 */ /* 0x000fe2000f8e02ff */
[----:B------:R-:W-:Y:S03]  /*5b60*/  UMOV UR4, UR13 ;  /* 0x0000000d00047c82 */ /* 0x000fe60008000000 */
[----:B------:R-:W-:Y:S02]  /*5b70*/  UISETP.GE.OR UP0, UPT, UR5, UR8, UP0 ;  /* 0x000000080500728c */ /* 0x000fe40008706670 */
[----:B------:R-:W-:Y:S02]  /*5b80*/  USHF.R.U32.HI UR4, URZ, UR41, UR4 ;  /* 0x00000029ff047299 */ /* 0x000fe40008011604 */
[----:B------:R-:W-:Y:S02]  /*5b90*/  UIMAD.WIDE.U32 UR8, UR5, UR40, URZ ;  /* 0x00000028050872a5 */ /* 0x000fe4000f8e00ff */
[----:B------:R-:W-:Y:S02]  /*5ba0*/  USEL UR12, UR6, UR4, !UP2 ;  /* 0x00000004060c7287 */ /* 0x000fe4000d000000 */
[----:B------:R-:W-:Y:S02]  /*5bb0*/  UIADD3 UR8, UPT, UPT, -UR5, URZ, URZ ;  /* 0x000000ff05087290 */ /* 0x000fe4000fffe1ff */
[----:B------:R-:W-:Y:S01]  /*5bc0*/  UIADD3 UR11, UPT, UPT, -UR12, URZ, URZ ;  /* 0x000000ff0c0b7290 */ /* 0x000fe2000fffe1ff */
[----:B------:R-:W-:Y:S01]  /*5bd0*/  @!UP0 UMOV UR4, UR9 ;  /* 0x0000000900048c82 */ /* 0x000fe20008000000 */
[----:B------:R-:W-:Y:S02]  /*5be0*/  UIADD3 UR9, UPT, UPT, -UR6, URZ, URZ ;  /* 0x000000ff06097290 */ /* 0x000fe4000fffe1ff */
[----:B------:R-:W-:Y:S02]  /*5bf0*/  @!UP0 USHF.R.U32.HI UR4, URZ, UR41, UR4 ;  /* 0x00000029ff048299 */ /* 0x000fe40008011604 */
[----:B------:R-:W-:Y:S02]  /*5c00*/  UIMAD UR11, UR10, UR11, UR6 ;  /* 0x0000000b0a0b72a4 */ /* 0x000fe4000f8e0206 */
[----:B------:R-:W-:Y:S04]  /*5c10*/  @!UP0 USEL UR4, UR5, UR4, !UP2 ;  /* 0x0000000405048287 */ /* 0x000fe8000d000000 */
[----:B------:R-:W-:Y:S02]  /*5c20*/  @!UP0 UIMAD UR11, UR7, UR11, UR4 ;  /* 0x0000000b070b82a4 */ /* 0x000fe4000f8e0204 */
[----:B------:R-:W-:Y:S02]  /*5c30*/  @!UP0 UIADD3 UR12, UPT, UPT, UR12, -UR4, URZ ;  /* 0x800000040c0c8290 */ /* 0x000fe4000fffe0ff */
[----:B------:R-:W-:Y:S02]  /*5c40*/  UIMAD UR7, UR42, UR8, UR38 ;  /* 0x000000082a0772a4 */ /* 0x000fe4000f8e0226 */
[----:B------:R-:W-:Y:S02]  /*5c50*/  @!UP0 UIMAD UR6, UR12, UR10, UR5 ;  /* 0x0000000a0c0682a4 */ /* 0x000fe4000f8e0205 */
[----:B------:R-:W-:Y:S01]  /*5c60*/  UIMAD UR4, UR54, UR9, UR37 ;  /* 0x00000009360472a4 */ /* 0x000fe2000f8e0225 */
[----:B------:R-:W-:Y:S02]  /*5c70*/  @!UP0 UMOV UR5, UR11 ;  /* 0x0000000b00058c82 */ /* 0x000fe40008000000 */
[----:B------:R-:W-:Y:S02]  /*5c80*/  UIMAD UR38, UR5, UR42, UR7 ;  /* 0x0000002a052672a4 */ /* 0x000fe4000f8e0207 */
[----:B------:R-:W-:Y:S11]  /*5c90*/  UIMAD UR37, UR6, UR54, UR4 ;  /* 0x00000036062572a4 */ /* 0x000ff6000f8e0204 */
[----:B------:R-:W-:Y:S01]  /*5ca0*/  @!UPT UIADD3 URZ, UPT, UPT, URZ, URZ, URZ ;  /* 0x000000fffffff290 */ /* 0x000fe2000fffe0ff */
.L_x_106:
[----:B------:R-:W-:Y:S02]  /*5cb0*/  UISETP.NE.AND UP0, UPT, UR39, 0x1, UPT ;  /* 0x000000012700788c */ /* 0x000fe4000bf05270 */
[----:B------:R-:W-:Y:S02]  /*5cc0*/  UISETP.NE.AND UP1, UPT, UR48, URZ, UPT ;  /* 0x000000ff3000728c */ /* 0x000fe4000bf25270 */
[----:B------:R-:W-:Y:S04]  /*5cd0*/  UIADD3 UR45, UPT, UPT, UR18, 0x1, URZ ;  /* 0x00000001122d7890 */ /* 0x000fe8000fffe0ff */
[----:B------:R-:W-:Y:S02]  /*5ce0*/  PLOP3.LUT P1, PT, PT, PT, UP1, 0x80, 0x8 ;  /* 0x000000000008781c */ /* 0x000fe40003f2f018 */
[----:B------:R-:W-:Y:S01]  /*5cf0*/  PLOP3.LUT P0, PT, PT, PT, UP1, 0x80, 0x8 ;  /* 0x000000000008781c */ /* 0x000fe20003f0f018 */
[----:B------:R-:W1:Y:S01]  /*5d00*/  @!UP0 LDCU.128 UR12, c[0x0][0xb10] ;  /* 0x00016200ff0c87ac */ /* 0x000e620008000c00 */
[----:B------:R-:W2:Y:S09]  /*5d10*/  @!UP0 LDCU UR5, c[0x0][0xb0c] ;  /* 0x00016180ff0587ac */ /* 0x000eb20008000800 */
[----:B------:R-:W-:Y:S01]  /*5d20*/  @P1 SHF.R.U32.HI R4, RZ, 0x10, R5 ;  /* 0x00000010ff041819 */ /* 0x000fe20000011605 */
[----:B------:R-:W3:Y:S03]  /*5d30*/  @!UP0 LDCU UR10, c[0x0][0xb20] ;  /* 0x00016400ff0a87ac */ /* 0x000ee60008000800 */
[----:B------:R-:W-:Y:S01]  /*5d40*/  @P0 R2UR UR51, R4 ;  /* 0x00000000043302ca */ /* 0x000fe200000e0000 */
[----:B-1----:R-:W-:Y:S02]  /*5d50*/  UIMAD.WIDE.U32 UR8, UR38, UR12, URZ ;  /* 0x0000000c260872a5 */ /* 0x002fe4000f8e00ff */
[----:B------:R-:W-:Y:S02]  /*5d60*/  UIMAD.WIDE.U32 UR6, UR37, UR15, URZ ;  /* 0x0000000f250672a5 */ /* 0x000fe4000f8e00ff */
[----:B------:R-:W-:Y:S03]  /*5d70*/  @!UP0 UISETP.NE.AND UP1, UPT, UR14, 0x1, UPT ;  /* 0x000000010e00888c */ /* 0x000fe6000bf25270 */
[----:B------:R-:W-:Y:S01]  /*5d80*/  @!UP0 UMOV UR4, UR9 ;  /* 0x0000000900048c82 */ /* 0x000fe20008000000 */
[----:B--2---:R-:W-:Y:S02]  /*5d90*/  @!UP0 UISETP.NE.AND UP2, UPT, UR5, 0x1, UPT ;  /* 0x000000010500888c */ /* 0x004fe4000bf45270 */
[----:B------:R-:W-:Y:S01]  /*5da0*/  @!UP0 USHF.R.U32.HI UR4, URZ, UR13, UR4 ;  /* 0x0000000dff048299 */ /* 0x000fe20008011604 */
[----:B------:R-:W-:Y:S02]  /*5db0*/  @!UP0 UMOV UR6, UR7 ;  /* 0x0000000700068c82 */ /* 0x000fe40008000000 */
[----:B---3--:R-:W-:Y:S02]  /*5dc0*/  @!UP0 USHF.R.U32.HI UR6, URZ, UR10, UR6 ;  /* 0x0000000aff068299 */ /* 0x008fe40008011606 */
[----:B------:R-:W-:Y:S02]  /*5dd0*/  @!UP0 USEL UR7, UR38, UR4, !UP2 ;  /* 0x0000000426078287 */ /* 0x000fe4000d000000 */
[----:B------:R-:W-:Y:S04]  /*5de0*/  @!UP0 USEL UR6, UR37, UR6, !UP1 ;  /* 0x0000000625068287 */ /* 0x000fe8000c800000 */
[----:B------:R-:W-:Y:S02]  /*5df0*/  @!UP0 UIADD3 UR4, UPT, UPT, -UR7, UR6, URZ ;  /* 0x0000000607048290 */ /* 0x000fe4000fffe1ff */
[----:B------:R-:W-:Y:S02]  /*5e00*/  @!UP0 UIADD3 UR6, UPT, UPT, UR7, -UR6, URZ ;  /* 0x8000000607068290 */ /* 0x000fe4000fffe0ff */
[----:B------:R-:W-:Y:S02]  /*5e10*/  UIADD3 UR7, UPT, UPT, UR44, 0x200, URZ ;  /* 0x000002002c077890 */ /* 0x000fe4000fffe0ff */
[----:B------:R-:W-:Y:S02]  /*5e20*/  @!UP0 UIMAD UR38, UR4, UR5, UR38 ;  /* 0x00000005042682a4 */ /* 0x000fe4000f8e0226 */
[----:B------:R-:W-:Y:S02]  /*5e30*/  @!UP0 UIMAD UR37, UR6, UR14, UR37 ;  /* 0x0000000e062582a4 */ /* 0x000fe4000f8e0225 */
[----:B------:R-:W-:Y:S09]  /*5e40*/  ULOP3.LUT UP0, URZ, UR7, 0x90, URZ, 0xc0, !UPT ;  /* 0x0000009007ff7892 */ /* 0x000ff2000f80c0ff */
[----:B------:R-:W-:Y:S05]  /*5e50*/  BRA.U !UP0, `(.L_x_107) ;  /* 0x0000000108407547 */ /* 0x000fea000b800000 */
[----:B------:R-:W1:Y:S01]  /*5e60*/  LDCU.64 UR8, c[0x4][0x80] ;  /* 0x01001000ff0877ac */ /* 0x000e620008000a00 */
[----:B------:R-:W-:Y:S01]  /*5e70*/  MOV R15, 0x0 ;  /* 0x00000000000f7802 */ /* 0x000fe20000000f00 */
[----:B------:R-:W-:Y:S02]  /*5e80*/  HFMA2 R12, -RZ, RZ, 0, 5.9604644775390625e-08 ;  /* 0x00000001ff0c7431 */ /* 0x000fe400000001ff */
[----:B------:R-:W-:Y:S02]  /*5e90*/  IMAD.MOV.U32 R8, RZ, RZ, 0x70 ;  /* 0x00000070ff087424 */ /* 0x000fe400078e00ff */
[----:B------:R-:W-:Y:S01]  /*5ea0*/  IMAD.MOV.U32 R13, RZ, RZ, RZ ;  /* 0x000000ffff0d7224 */ /* 0x000fe200078e00ff */
[----:B------:R-:W2:Y:S01]  /*5eb0*/  LDCU.64 UR6, c[0x4][0x88] ;  /* 0x01001100ff0677ac */ /* 0x000ea20008000a00 */
[----:B------:R-:W3:Y:S01]  /*5ec0*/  LDC.64 R14, c[0x4][R15] ;  /* 0x010000000f0e7b82 */ /* 0x000ee20000000a00 */
[----:B------:R-:W4:Y:S01]  /*5ed0*/  LDCU.64 UR4, c[0x4][0x8] ;  /* 0x01000100ff0477ac */ /* 0x000f220008000a00 */
[----:B-1----:R-:W-:Y:S01]  /*5ee0*/  MOV R5, UR9 ;  /* 0x0000000900057c02 */ /* 0x002fe20008000f00 */
[----:B------:R-:W-:Y:S01]  /*5ef0*/  IMAD.U32 R4, RZ, RZ, UR8 ;  /* 0x00000008ff047e24 */ /* 0x000fe2000f8e00ff */
[----:B--2---:R-:W-:Y:S01]  /*5f00*/  MOV R7, UR7 ;  /* 0x0000000700077c02 */ /* 0x004fe20008000f00 */
[----:B------:R-:W-:Y:S01]  /*5f10*/  IMAD.U32 R6, RZ, RZ, UR6 ;  /* 0x00000006ff067e24 */ /* 0x000fe2000f8e00ff */
[----:B----4-:R-:W-:Y:S01]  /*5f20*/  MOV R11, UR5 ;  /* 0x00000005000b7c02 */ /* 0x010fe20008000f00 */
[----:B------:R-:W-:Y:S02]  /*5f30*/  IMAD.U32 R10, RZ, RZ, UR4 ;  /* 0x00000004ff0a7e24 */ /* 0x000fe4000f8e00ff */
[----:B------:R-:W-:Y:S07]  /*5f40*/  LEPC R20, `(.L_x_107) ;  /* 0x000000001014794e */ /* 0x000fee0000000000 */
[----:B---3-5:R-:W-:Y:S05]  /*5f50*/  CALL.ABS.NOINC R14 ;  /* 0x000000000e007343 */ /* 0x028fea0003c00000 */
.L_x_107:
[----:B------:R-:W-:Y:S04]  /*5f60*/  UIADD3 UR4, UPT, UPT, UR44, 0x5200, URZ ;  /* 0x000052002c047890 */ /* 0x000fe8000fffe0ff */
        /* <DEDUP_REMOVED lines=18> */
.L_x_108:
[----:B------:R-:W-:Y:S01]  /*6090*/  PLOP3.LUT P1, PT, PT, PT, PT, 0x8, 0x80 ;  /* 0x000000000080781c */ /* 0x000fe20003f2e170 */
[----:B------:R-:W-:Y:S01]  /*60a0*/  UISETP.NE.AND UP1, UPT, UR60, URZ, UPT ;  /* 0x000000ff3c00728c */ /* 0x000fe2000bf25270 */
[----:B------:R1:W5:Y:S01]  /*60b0*/  LDL R16, [R1] ;  /* 0x0000000001107983 */ /* 0x0003620000100800 */
[----:B------:R-:W2:Y:S04]  /*60c0*/  LDC.64 R6, c[0x0][0x890] ;  /* 0x00022400ff067b82 */ /* 0x000ea80000000a00 */
[----:B------:R-:W-:Y:S04]  /*60d0*/  PLOP3.LUT P0, PT, PT, PT, UP1, 0x80, 0x8 ;  /* 0x000000000008781c */ /* 0x000fe80003f0f018 */
[----:B------:R-:W3:Y:S01]  /*60e0*/  LDC.64 R4, c[0x0][0x8b0] ;  /* 0x00022c00ff047b82 */ /* 0x000ee20000000a00 */
[----:B------:R-:W4:Y:S01]  /*60f0*/  @UP1 LDCU.64 UR4, c[0x0][0x888] ;  /* 0x00011100ff0417ac */ /* 0x000f220008000a00 */
[----:B--2---:R-:W-:Y:S01]  /*6100*/  ISETP.NE.U32.AND P3, PT, R6, RZ, PT ;  /* 0x000000ff0600720c */ /* 0x004fe20003f65070 */
[----:B----4-:R-:W-:Y:S03]  /*6110*/  @UP1 UISETP.NE.U32.AND UP0, UPT, UR4, URZ, UPT ;  /* 0x000000ff0400128c */ /* 0x010fe6000bf05070 */
[----:B------:R-:W-:Y:S02]  /*6120*/  ISETP.NE.AND.EX P3, PT, R7, RZ, PT, P3 ;  /* 0x000000ff0700720c */ /* 0x000fe40003f65330 */
[----:B---3--:R-:W-:Y:S01]  /*6130*/  ISETP.NE.U32.AND P4, PT, R4, RZ, PT ;  /* 0x000000ff0400720c */ /* 0x008fe20003f85070 */
[----:B------:R-:W-:Y:S01]  /*6140*/  @UP1 UISETP.NE.AND.EX UP0, UPT, UR5, URZ, UPT, UP0 ;  /* 0x000000ff0500128c */ /* 0x000fe2000bf05300 */
[----:B------:R-:W-:Y:S02]  /*6150*/  @P0 PLOP3.LUT P1, PT, P3, PT, PT, 0x80, 0x8 ;  /* 0x000000000008081c */ /* 0x000fe40001f2f070 */
[----:B------:R-:W-:Y:S01]  /*6160*/  ISETP.NE.AND.EX P4, PT, R5, RZ, PT, P4 ;  /* 0x000000ff0500720c */ /* 0x000fe20003f85340 */
[----:B------:R-:W-:Y:S06]  /*6170*/  @UP1 USEL UR4, URZ, 0xffffffff, UP0 ;  /* 0xffffffffff041887 */ /* 0x000fec0008000000 */
[----:B-1----:R-:W-:Y:S06]  /*6180*/  @!P3 BRA `(.L_x_109) ;  /* 0x00000000003cb947 */ /* 0x002fec0003800000 */
[----:B------:R-:W1:Y:S01]  /*6190*/  LDC.64 R8, c[0x0][0x888] ;  /* 0x00022200ff087b82 */ /* 0x000e620000000a00 */
[----:B------:R-:W2:Y:S01]  /*61a0*/  LDCU.64 UR6, c[0x0][0x358] ;  /* 0x00006b00ff0677ac */ /* 0x000ea20008000a00 */
[----:B------:R-:W-:Y:S01]  /*61b0*/  IMAD.MOV.U32 R0, RZ, RZ, 0x1 ;  /* 0x00000001ff007424 */ /* 0x000fe200078e00ff */
[----:B-1----:R-:W-:Y:S04]  /*61c0*/  ISETP.NE.U32.AND P2, PT, R8, RZ, PT ;  /* 0x000000ff0800720c */ /* 0x002fe80003f45070 */
[----:B------:R-:W-:Y:S11]  /*61d0*/  ISETP.NE.AND.EX P2, PT, R9, RZ, PT, P2 ;  /* 0x000000ff0900720c */ /* 0x000ff60003f45320 */
[----:B------:R-:W-:Y:S02]  /*61e0*/  @!UPT UIADD3 URZ, UPT, UPT, URZ, URZ, URZ ;  /* 0x000000fffffff290 */ /* 0x000fe4000fffe0ff */
[----:B------:R-:W1:Y:S01]  /*61f0*/  @P2 LDC.64 R8, c[0x0][0x888] ;  /* 0x00022200ff082b82 */ /* 0x000e620000000a00 */
[----:B------:R-:W-:Y:S04]  /*6200*/  @P2 IMAD R3, R6, UR36, RZ ;  /* 0x0000002406032c24 */ /* 0x000fe8000f8e02ff */
[----:B-1----:R-:W-:Y:S04]  /*6210*/  @P2 IMAD.WIDE R8, R3, 0x4, R8 ;  /* 0x0000000403082825 */ /* 0x002fe800078e0208 */
[----:B------:R-:W-:Y:S01]  /*6220*/  IMAD.MOV.U32 R3, RZ, RZ, 0x1 ;  /* 0x00000001ff037424 */ /* 0x000fe200078e00ff */
[----:B--2--5:R1:W5:Y:S04]  /*6230*/  @P2 LDG.E R154, desc[UR6][R8.64] ;  /* 0x00000006089a2981 */ /* 0x024368000c1e1900 */
[----:B------:R-:W-:Y:S04]  /*6240*/  @P2 PRMT R16, R3, 0x7610, R16 ;  /* 0x0000761003102816 */ /* 0x000fe80000000010 */
[----:B------:R-:W-:Y:S05]  /*6250*/  @!P2 PRMT R16, R0, 0x7610, R16 ;  /* 0x000076100010a816 */ /* 0x000fea0000000010 */
[----:B------:R1:W-:Y:S02]  /*6260*/  STL.S16 [R1], R16 ;  /* 0x0000001001007387 */ /* 0x0003e40000100600 */
[----:B-1----:R-:W2:Y:S02]  /*6270*/  @!P2 LDC R154, c[0x0][0x880] ;  /* 0x00022000ff9aab82 */ /* 0x002ea40000000800 */
.L_x_109:
[----:B------:R-:W-:Y:S05]  /*6280*/  @!P4 BRA `(.L_x_110) ;  /* 0x000000000028c947 */ /* 0x000fea0003800000 */
[----:B------:R-:W1:Y:S01]  /*6290*/  LDC.64 R6, c[0x0][0x8a8] ;  /* 0x00022a00ff067b82 */ /* 0x000e620000000a00 */
[----:B------:R-:W3:Y:S01]  /*62a0*/  LDCU.64 UR6, c[0x0][0x358] ;  /* 0x00006b00ff0677ac */ /* 0x000ee20008000a00 */
[----:B-1----:R-:W-:Y:S04]  /*62b0*/  ISETP.NE.U32.AND P2, PT, R6, RZ, PT ;  /* 0x000000ff0600720c */ /* 0x002fe80003f45070 */
[----:B------:R-:W-:Y:S11]  /*62c0*/  ISETP.NE.AND.EX P2, PT, R7, RZ, PT, P2 ;  /* 0x000000ff0700720c */ /* 0x000ff60003f45320 */
[----:B------:R-:W-:Y:S02]  /*62d0*/  @!UPT UIADD3 URZ, UPT, UPT, URZ, URZ, URZ ;  /* 0x000000fffffff290 */ /* 0x000fe4000fffe0ff */
[----:B------:R-:W1:Y:S01]  /*62e0*/  @P2 LDC.64 R6, c[0x0][0x8a8] ;  /* 0x00022a00ff062b82 */ /* 0x000e620000000a00 */
[----:B------:R-:W-:Y:S04]  /*62f0*/  @P2 IMAD R3, R4, UR36, RZ ;  /* 0x0000002404032c24 */ /* 0x000fe8000f8e02ff */
[----:B-1----:R-:W-:Y:S05]  /*6300*/  @P2 IMAD.WIDE R6, R3, 0x4, R6 ;  /* 0x0000000403062825 */ /* 0x002fea00078e0206 */
[----:B---3-5:R1:W5:Y:S02]  /*6310*/  @P2 LDG.E R152, desc[UR6][R6.64] ;  /* 0x0000000606982981 */ /* 0x028364000c1e1900 */
[----:B-1----:R-:W3:Y:S02]  /*6320*/  @!P2 LDC R152, c[0x0][0x8a0] ;  /* 0x00022800ff98ab82 */ /* 0x002ee40000000800 */
.L_x_110:
[----:B------:R-:W4:Y:S01]  /*6330*/  LDL R7, [R1+0x4] ;  /* 0x0000040001077983 */ /* 0x000f220000100800 */
[----:B--2--5:R-:W-:Y:S01]  /*6340*/  @P0 ISETP.NE.AND P4, PT, R154, RZ, PT ;  /* 0x000000ff9a00020c */ /* 0x024fe20003f85270 */
[----:B------:R-:W-:Y:S01]  /*6350*/  IMAD.U32 R3, RZ, RZ, UR4 ;  /* 0x00000004ff037e24 */ /* 0x000fe2000f8e00ff */
[----:B------:R-:W-:Y:S01]  /*6360*/  @P0 LOP3.LUT P2, RZ, R16, 0xff, RZ, 0xc0, !PT ;  /* 0x000000ff10ff0812 */ /* 0x000fe2000784c0ff */
[----:B------:R-:W-:Y:S01]  /*6370*/  BSSY B1, `(.L_x_111) ;  /* 0x000006a000017945 */ /* 0x000fe20003800000 */
[----:B------:R-:W-:Y:S02]  /*6380*/  @P0 SEL R4, RZ, 0xffffffff, P4 ;  /* 0xffffffffff040807 */ /* 0x000fe40002000000 */
[----:B------:R-:W-:Y:S02]  /*6390*/  CS2R R190, SRZ ;  /* 0x0000000000be7805 */ /* 0x000fe4000001ff00 */
[----:B------:R-:W-:Y:S02]  /*63a0*/  PLOP3.LUT P5, PT, PT, PT, PT, 0x8, 0x80 ;  /* 0x000000000080781c */ /* 0x000fe40003fae170 */
[----:B------:R-:W-:Y:S02]  /*63b0*/  CS2R R188, SRZ ;  /* 0x0000000000bc7805 */ /* 0x000fe4000001ff00 */
[----:B------:R-:W-:Y:S01]  /*63c0*/  @P1 SEL R4, R3, R4, !P2 ;  /* 0x0000000403041207 */ /* 0x000fe20005000000 */
[----:B------:R-:W-:Y:S01]  /*63d0*/  IMAD.U32 R3, RZ, RZ, UR50 ;  /* 0x00000032ff037e24 */ /* 0x000fe2000f8e00ff */
[----:B------:R-:W-:Y:S02]  /*63e0*/  CS2R R186, SRZ ;  /* 0x0000000000ba7805 */ /* 0x000fe4000001ff00 */
[----:B------:R-:W-:Y:S02]  /*63f0*/  CS2R R184, SRZ ;  /* 0x0000000000b87805 */ /* 0x000fe4000001ff00 */
[----:B------:R-:W-:Y:S02]  /*6400*/  @P0 LOP3.LUT R4, R4, 0x1, RZ, 0xc0, !PT ;  /* 0x0000000104040812 */ /* 0x000fe400078ec0ff */
[----:B------:R-:W-:Y:S02]  /*6410*/  CS2R R194, SRZ ;  /* 0x0000000000c27805 */ /* 0x000fe4000001ff00 */
[----:B------:R-:W-:Y:S02]  /*6420*/  SHF.L.U32 R5, R3, 0x1f, RZ ;  /* 0x0000001f03057819 */ /* 0x000fe400000006ff */
[----:B------:R-:W-:Y:S02]  /*6430*/  CS2R R192, SRZ ;  /* 0x0000000000c07805 */ /* 0x000fe4000001ff00 */
[----:B------:R-:W-:Y:S01]  /*6440*/  ISETP.NE.U32.OR P1, PT, R4, 0x1, !P0 ;  /* 0x000000010400780c */ /* 0x000fe20004725470 */
[----:B------:R-:W-:Y:S01]  /*6450*/  IMAD.U32 R4, RZ, RZ, UR43 ;  /* 0x0000002bff047e24 */ /* 0x000fe2000f8e00ff */
[----:B------:R-:W-:Y:S02]  /*6460*/  CS2R R198, SRZ ;  /* 0x0000000000c67805 */ /* 0x000fe4000001ff00 */
[----:B------:R-:W-:Y:S02]  /*6470*/  CS2R R196, SRZ ;  /* 0x0000000000c47805 */ /* 0x000fe4000001ff00 */
[----:B------:R-:W-:Y:S02]  /*6480*/  CS2R R182, SRZ ;  /* 0x0000000000b67805 */ /* 0x000fe4000001ff00 */
[----:B------:R-:W-:Y:S02]  /*6490*/  CS2R R180, SRZ ;  /* 0x0000000000b47805 */ /* 0x000fe4000001ff00 */
[----:B------:R-:W-:Y:S02]  /*64a0*/  LEA R0, R4, UR44, 0x3 ;  /* 0x0000002c04007c11 */ /* 0x000fe4000f8e18ff */
[----:B------:R-:W-:Y:S02]  /*64b0*/  CS2R R178, SRZ ;  /* 0x0000000000b27805 */ /* 0x000fe4000001ff00 */
        /* <DEDUP_REMOVED lines=9> */
[----:B----4-:R-:W-:Y:S04]  /*6550*/  @P1 SHF.L.U32 R6, R7, 0x1f, RZ ;  /* 0x0000001f07061819 */ /* 0x010fe800000006ff */
[----:B------:R-:W1:Y:S01]  /*6560*/  @P1 SYNCS.PHASECHK.TRANS64.TRYWAIT P0, [UR44+0xe0], R6 ;  /* 0x0000e006ff0015a7 */ /* 0x000e62000800112c */
[----:B------:R2:W4:Y:S01]  /*6570*/  SYNCS.PHASECHK.TRANS64.TRYWAIT P4, [R0+URZ+0x120], R5 ;  /* 0x00012005000075a7 */ /* 0x00052200080811ff */
[----:B-1----:R-:W-:Y:S01]  /*6580*/  @P1 PLOP3.LUT P5, PT, P0, PT, PT, 0x8, 0x80 ;  /* 0x000000000080181c */ /* 0x002fe200007ae170 */
[----:B------:R-:W-:Y:S01]  /*6590*/  @!UPT UIADD3 URZ, UPT, UPT, URZ, URZ, URZ ;  /* 0x000000fffffff290 */ /* 0x000fe2000fffe0ff */
[----:B--2-4-:R-:W-:Y:S11]  /*65a0*/  @!P1 BRA `(.L_x_112) ;  /* 0x0000000400189947 */ /* 0x014ff60003800000 */
[----:B------:R-:W-:Y:S01]  /*65b0*/  ISETP.NE.U32.AND P0, PT, RZ, UR58, PT ;  /* 0x0000003aff007c0c */ /* 0x000fe2000bf05070 */
[----:B------:R-:W-:Y:S01]  /*65c0*/  BSSY B0, `(.L_x_113) ;  /* 0x0000022000007945 */ /* 0x000fe20003800000 */
[----:B------:R-:W-:Y:S02]  /*65d0*/  ISETP.NE.AND P2, PT, R154, RZ, PT ;  /* 0x000000ff9a00720c */ /* 0x000fe40003f45270 */
[----:B------:R-:W-:Y:S02]  /*65e0*/  CS2R R162, SRZ ;  /* 0x0000000000a27805 */ /* 0x000fe4000001ff00 */
[----:B------:R-:W-:Y:S02]  /*65f0*/  ISETP.NE.AND.EX P0, PT, RZ, UR59, PT, P0 ;  /* 0x0000003bff007c0c */ /* 0x000fe4000bf05300 */
[----:B------:R-:W-:Y:S02]  /*6600*/  CS2R R160, SRZ ;  /* 0x0000000000a07805 */ /* 0x000fe4000001ff00 */
[----:B------:R-:W-:Y:S02]  /*6610*/  LOP3.LUT P1, RZ, R16, 0xff, RZ, 0xc0, !PT ;  /* 0x000000ff10ff7812 */ /* 0x000fe4000782c0ff */
[----:B------:R-:W-:Y:S02]  /*6620*/  CS2R R170, SRZ ;  /* 0x0000000000aa7805 */ /* 0x000fe4000001ff00 */
[----:B------:R-:W-:Y:S02]  /*6630*/  SEL R3, RZ, 0xffffffff, P2 ;  /* 0xffffffffff037807 */ /* 0x000fe40001000000 */
[----:B------:R-:W-:Y:S02]  /*6640*/  CS2R R168, SRZ ;  /* 0x0000000000a87805 */ /* 0x000fe4000001ff00 */
[----:B------:R-:W-:Y:S02]  /*6650*/  SEL R4, RZ, 0xffffffff, P0 ;  /* 0xffffffffff047807 */ /* 0x000fe40000000000 */
[----:B------:R-:W-:Y:S02]  /*6660*/  CS2R R178, SRZ ;  /* 0x0000000000b27805 */ /* 0x000fe4000001ff00 */
[----:B------:R-:W-:Y:S02]  /*6670*/  PLOP3.LUT P0, PT, PT, PT, PT, 0x8, 0x80 ;  /* 0x000000000080781c */ /* 0x000fe40003f0e170 */
[----:B------:R-:W-:Y:S02]  /*6680*/  CS2R R176, SRZ ;  /* 0x0000000000b07805 */ /* 0x000fe4000001ff00 */
[----:B------:R-:W-:Y:S02]  /*6690*/  @P3 SEL R3, R4, R3, !P1 ;  /* 0x0000000304033207 */ /* 0x000fe40004800000 */
[----:B------:R-:W-:Y:S02]  /*66a0*/  CS2R R198, SRZ ;  /* 0x0000000000c67805 */ /* 0x000fe4000001ff00 */
[----:B------:R-:W-:Y:S02]  /*66b0*/  CS2R R196, SRZ ;  /* 0x0000000000c47805 */ /* 0x000fe4000001ff00 */
[----:B------:R-:W-:Y:S02]  /*66c0*/  CS2R R186, SRZ ;  /* 0x0000000000ba7805 */ /* 0x000fe4000001ff00 */
[----:B------:R-:W-:Y:S02]  /*66d0*/  LOP3.LUT R3, R3, 0x1, RZ, 0xc0, !PT ;  /* 0x0000000103037812 */ /* 0x000fe400078ec0ff */
[----:B------:R-:W-:Y:S02]  /*66e0*/  CS2R R184, SRZ ;  /* 0x0000000000b87805 */ /* 0x000fe4000001ff00 */
[----:B------:R-:W-:Y:S11]  /*66f0*/  ISETP.NE.U32.AND P1, PT, R3, 0x1, PT ;  /* 0x000000010300780c */ /* 0x000ff60003f25070 */
[----:B------:R-:W-:Y:S02]  /*6700*/  @!UPT UIADD3 URZ, UPT, UPT, URZ, URZ, URZ ;  /* 0x000000fffffff290 */ /* 0x000fe4000fffe0ff */
[----:B------:R-:W1:Y:S02]  /*6710*/  @P1 S2R R3, SR_TID.X ;  /* 0x0000000000031919 */ /* 0x000e640000002100 */
[C---:B-1----:R-:W-:Y:S02]  /*6720*/  @P1 IMAD.SHL.U32 R6, R3.reuse, 0x20, RZ ;  /* 0x0000002003061824 */ /* 0x042fe400078e00ff */
[----:B------:R-:W-:Y:S03]  /*6730*/  @P1 IMAD.SHL.U32 R3, R3, 0x4, RZ ;  /* 0x0000000403031824 */ /* 0x000fe600078e00ff */
[C---:B------:R-:W-:Y:S02]  /*6740*/  @P1 LOP3.LUT R4, R6.reuse, 0x80, RZ, 0xc0, !PT ;  /* 0x0000008006041812 */ /* 0x040fe400078ec0ff */
[----:B------:R-:W-:Y:S02]  /*6750*/  @P1 LOP3.LUT P2, RZ, R6, 0x80, RZ, 0xc0, !PT ;  /* 0x0000008006ff1812 */ /* 0x000fe4000784c0ff */
[----:B------:R-:W-:Y:S02]  /*6760*/  @P1 LOP3.LUT R3, R4, 0x10, R3, 0xf8, !PT ;  /* 0x0000001004031812 */ /* 0x000fe400078ef803 */
[----:B------:R-:W-:Y:S02]  /*6770*/  @P1 PLOP3.LUT P0, PT, P2, PT, PT, 0x80, 0x8 ;  /* 0x000000000008181c */ /* 0x000fe4000170f070 */
[----:B------:R-:W-:Y:S05]  /*6780*/  @P1 LOP3.LUT R6, R3, 0xf60, R6, 0xf8, !PT ;  /* 0x00000f6003061812 */ /* 0x000fea00078ef806 */
[----:B------:R-:W-:Y:S01]  /*6790*/  @P1 VIADD R4, R6, UR44 ;  /* 0x0000002c06041c36 */ /* 0x000fe20008000000 */
[----:B------:R-:W-:Y:S06]  /*67a0*/  @!P5 BRA `(.L_x_114) ;  /* 0x00000000000cd947 */ /* 0x000fec0003800000 */
[----:B------:R-:W-:Y:S04]  /*67b0*/  SHF.L.U32 R8, R7, 0x1f, RZ ;  /* 0x0000001f07087819 */ /* 0x000fe800000006ff */
[----:B------:R-:W1:Y:S02]  /*67c0*/  SYNCS.PHASECHK.TRANS64.TRYWAIT P2, [UR44+0xe0], R8 ;  /* 0x0000e008ff0075a7 */ /* 0x000e64000804112c */
[----:B-1----:R-:W-:Y:S05]  /*67d0*/  @!P2 BRA `(.L_x_115) ;  /* 0x000000480020a947 */ /* 0x002fea0003800000 */
.L_x_114:
[----:B------:R-:W-:Y:S05]  /*67e0*/  BSYNC B0 ;  /* 0x0000000000007941 */ /* 0x000fea0003800000 */
.L_x_113:
[----:B------:R-:W2:Y:S01]  /*67f0*/  LDL.LU R7, [R1+0x4] ;  /* 0x0000040001077983 */ /* 0x000ea20000300800 */
[----:B------:R-:W-:Y:S02]  /*6800*/  CS2R R166, SRZ ;  /* 0x0000000000a67805 */ /* 0x000fe4000001ff00 */
[----:B------:R-:W-:Y:S02]  /*6810*/  CS2R R164, SRZ ;  /* 0x0000000000a47805 */ /* 0x000fe4000001ff00 */
[----:B------:R-:W-:Y:S01]  /*6820*/  CS2R R174, SRZ ;  /* 0x0000000000ae7805 */ /* 0x000fe2000001ff00 */
[----:B------:R4:W2:Y:S01]  /*6830*/  @P1 LDS.128 R160, [R6+UR44+0x200] ;  /* 0x0002002c06a01984 */ /* 0x0008a20008000c00 */
        /* <DEDUP_REMOVED lines=8> */
[----:B------:R-:W-:Y:S01]  /*68c0*/  CS2R R188, SRZ ;  /* 0x0000000000bc7805 */ /* 0x000fe2000001ff00 */
[C---:B-1----:R-:W-:Y:S01]  /*68d0*/  @P1 VIADD R3, R4.reuse, 0x10 ;  /* 0x0000001004031836 */ /* 0x042fe20000000000 */
[----:B------:R-:W-:Y:S01]  /*68e0*/  UIADD3 UR4, UPT, UPT, UR44, 0xe8, URZ ;  /* 0x000000e82c047890 */ /* 0x000fe2000fffe0ff */
[----:B------:R4:W1:Y:S01]  /*68f0*/  @P1 LDS.128 R196, [R6+UR44+0x3200] ;  /* 0x0032002c06c41984 */ /* 0x0008620008000c00 */
[----:B------:R-:W-:Y:S02]  /*6900*/  @P0 VIADD R3, R4, 0xfffffff0 ;  /* 0xfffffff004030836 */ /* 0x000fe40000000000 */
[----:B------:R-:W-:Y:S01]  /*6910*/  UPRMT UR4, UR61, 0x654, UR4 ;  /* 0x000006543d047896 */ /* 0x000fe20008000004 */
[----:B------:R4:W1:Y:S04]  /*6920*/  @P1 LDS.128 R184, [R6+UR44+0x4200] ;  /* 0x0042002c06b81984 */ /* 0x0008680008000c00 */
[----:B------:R4:W1:Y:S04]  /*6930*/  @P1 LDS.128 R164, [R3+0x200] ;  /* 0x0002000003a41984 */ /* 0x0008680000000c00 */
[----:B------:R4:W1:Y:S04]  /*6940*/  @P1 LDS.128 R172, [R3+0x1200] ;  /* 0x0012000003ac1984 */ /* 0x0008680000000c00 */
[----:B------:R4:W1:Y:S04]  /*6950*/  @P1 LDS.128 R180, [R3+0x2200] ;  /* 0x0022000003b41984 */ /* 0x0008680000000c00 */
[----:B------:R4:W1:Y:S04]  /*6960*/  @P1 LDS.128 R192, [R3+0x3200] ;  /* 0x0032000003c01984 */ /* 0x0008680000000c00 */
[----:B------:R4:W1:Y:S01]  /*6970*/  @P1 LDS.128 R188, [R3+0x4200] ;  /* 0x0042000003bc1984 */ /* 0x0008620000000c00 */
[----:B------:R-:W-:Y:S01]  /*6980*/  @!PT LDS RZ, [RZ] ;  /* 0x00000000fffff984 */ /* 0x000fe20000000800 */
[----:B------:R-:W-:Y:S01]  /*6990*/  @!PT LDS RZ, [RZ] ;  /* 0x00000000fffff984 */ /* 0x000fe20000000800 */
[----:B------:R-:W-:Y:S01]  /*69a0*/  @!PT LDS RZ, [RZ] ;  /* 0x00000000fffff984 */ /* 0x000fe20000000800 */
[----:B------:R-:W-:Y:S01]  /*69b0*/  @!PT LDS RZ, [RZ] ;  /* 0x00000000fffff984 */ /* 0x000fe20000000800 */
[----:B------:R5:W-:Y:S06]  /*69c0*/  MEMBAR.ALL.CTA ;  /* 0x0000000000007992 */ /* 0x000bec0000008000 */
[----:B-----5:R-:W5:Y:S02]  /*69d0*/  FENCE.VIEW.ASYNC.S ;  /* 0x00000000000073c6 */ /* 0x020f640000000000 */
[----:B-----5:R-:W-:Y:S01]  /*69e0*/  SYNCS.ARRIVE.TRANS64.RED.A1T0 RZ, [UR4], RZ ;  /* 0x000000ffffff79a7 */ /* 0x020fe20008100404 */
[----:B--2---:R-:W-:Y:S05]  /*69f0*/  LOP3.LUT R7, R7, 0x1, RZ, 0x3c, !PT ;  /* 0x0000000107077812 */ /* 0x004fea00078e3cff */
[----:B-1----:R4:W-:Y:S02]  /*6a00*/  STL [R1+0x4], R7 ;  /* 0x0000040701007387 */ /* 0x0029e40000100800 */
.L_x_112:
[----:B------:R-:W-:Y:S05]  /*6a10*/  BSYNC B1 ;  /* 0x0000000000017941 */ /* 0x000fea0003800000 */
.L_x_111:
[----:B------:R-:W1:Y:S01]  /*6a20*/  S2R R16, SR_TID.X ;  /* 0x0000000000107919 */ /* 0x000e620000002100 */
[----:B----4-:R-:W-:Y:S04]  /*6a30*/  IMAD.U32 R3, RZ, RZ, UR43 ;  /* 0x0000002bff037e24 */ /* 0x010fe8000f8e00ff */
[----:B------:R-:W-:Y:S05]  /*6a40*/  IMAD R153, R3, 0xa0, R2 ;  /* 0x000000a003997824 */ /* 0x000fea00078e0202 */
[----:B------:R-:W-:Y:S02]  /*6a50*/  SHF.R.U32.HI R7, RZ, 0x15, R153 ;  /* 0x00000015ff077819 */ /* 0x000fe40000011699 */
[----:B-1----:R-:W-:Y:S04]  /*6a60*/  SHF.R.U32.HI R16, RZ, 0x5, R16 ;  /* 0x00000005ff107819 */ /* 0x002fe80000011610 */
[----:B------:R-:W-:Y:S01]  /*6a70*/  LOP3.LUT P0, RZ, R7, 0x3, R16, 0x48, !PT ;  /* 0x0000000307ff7812 */ /* 0x000fe20007804810 */
[----:B------:R-:W-:Y:S01]  /*6a80*/  @!UPT UIADD3 URZ, UPT, UPT, URZ, URZ, URZ ;  /* 0x000000fffffff290 */ /* 0x000fe2000fffe0ff */
[----:B------:R-:W-:Y:S11]  /*6a90*/  @P4 BRA `(.L_x_116) ;  /* 0x0000000000084947 */ /* 0x000ff60003800000 */
[----:B------:R-:W1:Y:S02]  /*6aa0*/  SYNCS.PHASECHK.TRANS64.TRYWAIT P1, [R0+URZ+0x120], R5 ;  /* 0x00012005000075a7 */ /* 0x000e6400080211ff */
[----:B-1----:R-:W-:Y:S05]  /*6ab0*/  @!P1 BRA `(.L_x_117) ;  /* 0x0000004400809947 */ /* 0x002fea0003800000 */
.L_x_116:
[----:B------:R-:W-:Y:S05]  /*6ac0*/  @!P0 BRA `(.L_x_118) ;  /* 0x0000000000408947 */ /* 0x000fea0003800000 */
[----:B------:R-:W1:Y:S01]  /*6ad0*/  LDCU.64 UR8, c[0x4][0x70] ;  /* 0x01000e00ff0877ac */ /* 0x000e620008000a00 */
[----:B------:R-:W-:Y:S01]  /*6ae0*/  MOV R15, 0x0 ;  /* 0x00000000000f7802 */ /* 0x000fe20000000f00 */
[----:B------:R-:W-:Y:S02]  /*6af0*/  HFMA2 R12, -RZ, RZ, 0, 5.9604644775390625e-08 ;  /* 0x00000001ff0c7431 */ /* 0x000fe400000001ff */
[----:B------:R-:W-:Y:S02]  /*6b00*/  IMAD.MOV.U32 R8, RZ, RZ, 0x192 ;  /* 0x00000192ff087424 */ /* 0x000fe400078e00ff */
[----:B------:R-:W-:Y:S01]  /*6b10*/  IMAD.MOV.U32 R13, RZ, RZ, RZ ;  /* 0x000000ffff0d7224 */ /* 0x000fe200078e00ff */
[----:B------:R-:W2:Y:S01]  /*6b20*/  LDCU.64 UR6, c[0x4][0x78] ;  /* 0x01000f00ff0677ac */ /* 0x000ea20008000a00 */
[----:B------:R-:W4:Y:S01]  /*6b30*/  LDC.64 R14, c[0x4][R15] ;  /* 0x010000000f0e7b82 */ /* 0x000f220000000a00 */
[----:B------:R-:W5:Y:S01]  /*6b40*/  LDCU.64 UR4, c[0x4][0x10] ;  /* 0x01000200ff0477ac */ /* 0x000f620008000a00 */
[----:B-1----:R-:W-:Y:S01]  /*6b50*/  MOV R5, UR9 ;  /* 0x0000000900057c02 */ /* 0x002fe20008000f00 */
[----:B------:R-:W-:Y:S01]  /*6b60*/  IMAD.U32 R4, RZ, RZ, UR8 ;  /* 0x00000008ff047e24 */ /* 0x000fe2000f8e00ff */
[----:B--2---:R-:W-:Y:S01]  /*6b70*/  MOV R7, UR7 ;  /* 0x0000000700077c02 */ /* 0x004fe20008000f00 */
[----:B------:R-:W-:Y:S01]  /*6b80*/  IMAD.U32 R6, RZ, RZ, UR6 ;  /* 0x00000006ff067e24 */ /* 0x000fe2000f8e00ff */
[----:B-----5:R-:W-:Y:S01]  /*6b90*/  MOV R11, UR5 ;  /* 0x00000005000b7c02 */ /* 0x020fe20008000f00 */
[----:B------:R-:W-:Y:S02]  /*6ba0*/  IMAD.U32 R10, RZ, RZ, UR4 ;  /* 0x00000004ff0a7e24 */ /* 0x000fe4000f8e00ff */
[----:B------:R-:W-:Y:S07]  /*6bb0*/  LEPC R20, `(.L_x_118) ;  /* 0x000000001014794e */ /* 0x000fee0000000000 */
[----:B---34-:R-:W-:Y:S05]  /*6bc0*/  CALL.ABS.NOINC R14 ;  /* 0x000000000e007343 */ /* 0x018fea0003c00000 */
.L_x_118:
[----:B------:R-:W-:Y:S05]  /*6bd0*/  WARPSYNC.ALL ;  /* 0x0000000000007948 */ /* 0x000fea0003800000 */
[C---:B------:R-:W-:Y:S01]  /*6be0*/  R2UR UR4, R153.reuse ;  /* 0x00000000990472ca */ /* 0x040fe200000e0000 */
[----:B------:R-:W-:Y:S05]  /*6bf0*/  VIADD R3, R153, 0x20 ;  /* 0x0000002099037836 */ /* 0x000fea0000000000 */
[----:B------:R-:W-:Y:S04]  /*6c00*/  SHF.R.U32.HI R3, RZ, 0x15, R3 ;  /* 0x00000015ff037819 */ /* 0x000fe80000011603 */
[----:B------:R-:W-:Y:S03]  /*6c10*/  LOP3.LUT P0, RZ, R3, 0x3, R16, 0x48, !PT ;  /* 0x0000000303ff7812 */ /* 0x000fe60007804810 */
[----:B------:R-:W2:Y:S10]  /*6c20*/  LDTM.x32 R120, tmem[UR4] ;  /* 0x00000004007879ee */ /* 0x000eb400082c0000 */
[----:B--2---:R-:W-:Y:S05]  /*6c30*/  @!P0 BRA `(.L_x_119) ;  /* 0x0000000000408947 */ /* 0x004fea0003800000 */
        /* <DEDUP_REMOVED lines=16> */
.L_x_119:
[----:B------:R-:W-:Y:S05]  /*6d40*/  WARPSYNC.ALL ;  /* 0x0000000000007948 */ /* 0x000fea0003800000 */
[C---:B------:R-:W-:Y:S01]  /*6d50*/  R2UR UR4, R153.reuse ;  /* 0x00000000990472ca */ /* 0x040fe200000e0000 */
[----:B------:R-:W-:Y:S05]  /*6d60*/  VIADD R3, R153, 0x40 ;  /* 0x0000004099037836 */ /* 0x000fea0000000000 */
[----:B------:R-:W-:Y:S04]  /*6d70*/  SHF.R.U32.HI R3, RZ, 0x15, R3 ;  /* 0x00000015ff037819 */ /* 0x000fe80000011603 */
[----:B------:R-:W-:Y:S03]  /*6d80*/  LOP3.LUT P0, RZ, R3, 0x3, R16, 0x48, !PT ;  /* 0x0000000303ff7812 */ /* 0x000fe60007804810 */
[----:B------:R-:W2:Y:S10]  /*6d90*/  LDTM.x32 R88, tmem[UR4+0x20] ;  /* 0x00002004005879ee */ /* 0x000eb400082c0000 */
        /* <DEDUP_REMOVED lines=17> */
.L_x_120:
        /* <DEDUP_REMOVED lines=23> */
.L_x_121:
        /* <DEDUP_REMOVED lines=23> */
.L_x_122:
[----:B-1----:R-:W1:Y:S01]  /*7190*/  S2R R0, SR_TID.X ;  /* 0x0000000000007919 */ /* 0x002e620000002100 */
[----:B------:R-:W-:Y:S05]  /*71a0*/  WARPSYNC.ALL ;  /* 0x0000000000007948 */ /* 0x000fea0003800000 */
[----:B-1----:R-:W-:Y:S02]  /*71b0*/  LOP3.LUT P1, RZ, R0, 0x60, RZ, 0xc0, !PT ;  /* 0x0000006000ff7812 */ /* 0x002fe4000782c0ff */
[----:B------:R-:W-:Y:S01]  /*71c0*/  SHF.L.U32 R156, R160, 0x10, RZ ;  /* 0x00000010a09c7819 */ /* 0x000fe200000006ff */
[----:B---3--:R-:W-:Y:S01]  /*71d0*/  IMAD R106, R152, R106, RZ ;  /* 0x0000006a986a7224 */ /* 0x008fe200078e02ff */
[----:B------:R-:W-:Y:S01]  /*71e0*/  PRMT R155, R160, 0x8880, RZ ;  /* 0x00008880a09b7816 */ /* 0x000fe200000000ff */
[----:B------:R-:W-:Y:S01]  /*71f0*/  IMAD R107, R152, R107, RZ ;  /* 0x0000006b986b7224 */ /* 0x000fe200078e02ff */
[----:B------:R-:W-:Y:S01]  /*7200*/  SHF.L.U32 R157, R160, 0x8, RZ ;  /* 0x00000008a09d7819 */ /* 0x000fe200000006ff */
[C---:B------:R-:W-:Y:S01]  /*7210*/  IMAD R104, R152.reuse, R104, RZ ;  /* 0x0000006898687224 */ /* 0x040fe200078e02ff */
[----:B------:R-:W-:Y:S01]  /*7220*/  SHF.R.S32.HI R158, RZ, 0x18, R160 ;  /* 0x00000018ff9e7819 */ /* 0x000fe200000114a0 */
[----:B------:R-:W-:Y:S01]  /*7230*/  IMAD R105, R152, R105, RZ ;  /* 0x0000006998697224 */ /* 0x000fe200078e02ff */
[C---:B------:R-:W-:Y:S01]  /*7240*/  PRMT R210, R161.reuse, 0x8880, RZ ;  /* 0x00008880a1d27816 */ /* 0x040fe200000000ff */
[----:B------:R1:W-:Y:S01]  /*7250*/  STL.64 [R1+0x10], R106 ;  /* 0x0000106a01007387 */ /* 0x0003e20000100a00 */
[C---:B------:R-:W-:Y:S01]  /*7260*/  SHF.L.U32 R206, R161.reuse, 0x8, RZ ;  /* 0x00000008a1ce7819 */ /* 0x040fe200000006ff */
[----:B------:R-:W-:Y:S01]  /*7270*/  IMAD.U32 R208, R161, 0x10000, RZ ;  /* 0x00010000a1d07824 */ /* 0x000fe200078e00ff */
[----:B------:R-:W-:Y:S01]  /*7280*/  SHF.R.S32.HI R159, RZ, 0x18, R161 ;  /* 0x00000018ff9f7819 */ /* 0x000fe200000114a1 */
[C---:B------:R-:W-:Y:S01]  /*7290*/  IMAD.SHL.U32 R250, R162.reuse, 0x100, RZ ;  /* 0x00000100a2fa7824 */ /* 0x040fe200078e00ff */
[----:B------:R-:W-:Y:S01]  /*72a0*/  PRMT R161, R162, 0x8880, RZ ;  /* 0x00008880a2a17816 */ /* 0x000fe200000000ff */
[----:B------:R-:W-:Y:S01]  /*72b0*/  IMAD R0, R152, R120, RZ ;  /* 0x0000007898007224 */ /* 0x000fe200078e02ff */
[----:B------:R-:W-:Y:S01]  /*72c0*/  SHF.L.U32 R251, R162, 0x10, RZ ;  /* 0x00000010a2fb7819 */ /* 0x000fe200000006ff */
[C---:B------:R-:W-:Y:S01]  /*72d0*/  IMAD R3, R152.reuse, R121, RZ ;  /* 0x0000007998037224 */ /* 0x040fe200078e02ff */
[----:B------:R-:W-:Y:S01]  /*72e0*/  SHF.R.S32.HI R160, RZ, 0x18, R162 ;  /* 0x00000018ffa07819 */ /* 0x000fe200000114a2 */
[C---:B------:R-:W-:Y:S01]  /*72f0*/  IMAD R4, R152.reuse, R122, RZ ;  /* 0x0000007a98047224 */ /* 0x040fe200078e02ff */
[C---:B------:R-:W-:Y:S01]  /*7300*/  PRMT R248, R163.reuse, 0x8880, RZ ;  /* 0x00008880a3f87816 */ /* 0x040fe200000000ff */
[C---:B------:R-:W-:Y:S01]  /*7310*/  IMAD R120, R152.reuse, R142, RZ ;  /* 0x0000008e98787224 */ /* 0x040fe200078e02ff */
[C---:B------:R-:W-:Y:S01]  /*7320*/  SHF.L.U32 R242, R163.reuse, 0x10, RZ ;  /* 0x00000010a3f27819 */ /* 0x040fe200000006ff */
[C---:B------:R-:W-:Y:S01]  /*7330*/  IMAD R121, R152.reuse, R143, RZ ;  /* 0x0000008f98797224 */ /* 0x040fe200078e02ff */
[----:B------:R-:W-:Y:S01]  /*7340*/  SHF.L.U32 R241, R163, 0x8, RZ ;  /* 0x00000008a3f17819 */ /* 0x000fe200000006ff */
[C---:B------:R-:W-:Y:S01]  /*7350*/  IMAD R122, R152.reuse, R144, RZ ;  /* 0x00000090987a7224 */ /* 0x040fe200078e02ff */
[----:B------:R-:W-:Y:S01]  /*7360*/  SHF.R.S32.HI R162, RZ, 0x18, R163 ;  /* 0x00000018ffa27819 */ /* 0x000fe200000114a3 */
[----:B------:R-:W-:Y:S01]  /*7370*/  IMAD R9, R152, R127, RZ ;  /* 0x0000007f98097224 */ /* 0x000fe200078e02ff */
[C---:B------:R-:W-:Y:S01]  /*7380*/  PRMT R144, R164.reuse, 0x8880, RZ ;  /* 0x00008880a4907816 */ /* 0x040fe200000000ff */
[C---:B------:R-:W-:Y:S01]  /*7390*/  IMAD.U32 R143, R164.reuse, 0x10000, RZ ;  /* 0x00010000a48f7824 */ /* 0x040fe200078e00ff */
[----:B------:R-:W-:Y:S01]  /*73a0*/  SHF.L.U32 R142, R164, 0x8, RZ ;  /* 0x00000008a48e7819 */ /* 0x000fe200000006ff */
[C---:B------:R-:W-:Y:S01]  /*73b0*/  IMAD R6, R152.reuse, R124, RZ ;  /* 0x0000007c98067224 */ /* 0x040fe200078e02ff */
[----:B------:R-:W-:Y:S01]  /*73c0*/  SHF.R.S32.HI R163, RZ, 0x18, R164 ;  /* 0x00000018ffa37819 */ /* 0x000fe200000114a4 */
[C---:B------:R-:W-:Y:S01]  /*73d0*/  IMAD R19, R152.reuse, R137, RZ ;  /* 0x0000008998137224 */ /* 0x040fe200078e02ff */
[----:B------:R-:W-:Y:S01]  /*73e0*/  SHF.R.S32.HI R156, RZ, 0x18, R156 ;  /* 0x00000018ff9c7819 */ /* 0x000fe2000001149c */
[C---:B------:R-:W-:Y:S01]  /*73f0*/  IMAD R127, R152.reuse, R149, RZ ;  /* 0x00000095987f7224 */ /* 0x040fe200078e02ff */
[C---:B------:R-:W-:Y:S01]  /*7400*/  PRMT R252, R165.reuse, 0x8880, RZ ;  /* 0x00008880a5fc7816 */ /* 0x040fe200000000ff */
[C---:B------:R-:W-:Y:S01]  /*7410*/  IMAD.SHL.U32 R247, R165.reuse, 0x100, RZ ;  /* 0x00000100a5f77824 */ /* 0x040fe200078e00ff */
[----:B------:R-:W-:Y:S01]  /*7420*/  SHF.L.U32 R249, R165, 0x10, RZ ;  /* 0x00000010a5f97819 */ /* 0x000fe200000006ff */
[C---:B------:R-:W-:Y:S01]  /*7430*/  IMAD R5, R152.reuse, R123, RZ ;  /* 0x0000007b98057224 */ /* 0x040fe200078e02ff */
[----:B------:R-:W-:Y:S01]  /*7440*/  SHF.R.S32.HI R164, RZ, 0x18, R165 ;  /* 0x00000018ffa47819 */ /* 0x000fe200000114a5 */
[----:B------:R-:W-:Y:S01]  /*7450*/  IMAD R7, R152, R125, RZ ;  /* 0x0000007d98077224 */ /* 0x000fe200078e02ff */
[----:B------:R-:W-:Y:S01]  /*7460*/  PRMT R149, R166, 0x8880, RZ ;  /* 0x00008880a6957816 */ /* 0x000fe200000000ff */
[----:B------:R-:W-:Y:S01]  /*7470*/  IMAD R13, R152, R131, RZ ;  /* 0x00000083980d7224 */ /* 0x000fe200078e02ff */
[----:B------:R-:W-:Y:S01]  /*7480*/  SHF.L.U32 R218, R166, 0x10, RZ ;  /* 0x00000010a6da7819 */ /* 0x000fe200000006ff */
[----:B------:R-:W-:Y:S01]  /*7490*/  IMAD R14, R152, R132, RZ ;  /* 0x00000084980e7224 */ /* 0x000fe200078e02ff */
[----:B------:R-:W-:Y:S01]  /*74a0*/  SHF.L.U32 R137, R166, 0x8, RZ ;  /* 0x00000008a6897819 */ /* 0x000fe200000006ff */
[C---:B------:R-:W-:Y:S01]  /*74b0*/  IMAD R124, R152.reuse, R146, RZ ;  /* 0x00000092987c7224 */ /* 0x040fe200078e02ff */
[----:B------:R-:W-:Y:S01]  /*74c0*/  SHF.R.S32.HI R165, RZ, 0x18, R166 ;  /* 0x00000018ffa57819 */ /* 0x000fe200000114a6 */
[C---:B------:R-:W-:Y:S01]  /*74d0*/  IMAD R10, R152.reuse, R128, RZ ;  /* 0x00000080980a7224 */ /* 0x040fe200078e02ff */
[----:B------:R-:W-:Y:S01]  /*74e0*/  SHF.R.S32.HI R157, RZ, 0x18, R157 ;  /* 0x00000018ff9d7819 */ /* 0x000fe2000001149d */
[C---:B------:R-:W-:Y:S01]  /*74f0*/  IMAD R123, R152.reuse, R145, RZ ;  /* 0x00000091987b7224 */ /* 0x040fe200078e02ff */
[C---:B------:R-:W-:Y:S01]  /*7500*/  PRMT R131, R167.reuse, 0x8880, RZ ;  /* 0x00008880a7837816 */ /* 0x040fe200000000ff */
[----:B------:R-:W-:Y:S01]  /*7510*/  IMAD R125, R152, R147, RZ ;  /* 0x00000093987d7224 */ /* 0x000fe200078e02ff */
[C---:B------:R-:W-:Y:S01]  /*7520*/  SHF.L.U32 R132, R167.reuse, 0x8, RZ ;  /* 0x00000008a7847819 */ /* 0x040fe200000006ff */
[----:B------:R-:W-:Y:S01]  /*7530*/  IMAD.U32 R146, R167, 0x10000, RZ ;  /* 0x00010000a7927824 */ /* 0x000fe200078e00ff */
[----:B------:R-:W-:Y:S01]  /*7540*/  SHF.R.S32.HI R166, RZ, 0x18, R167 ;  /* 0x00000018ffa67819 */ /* 0x000fe200000114a7 */
[----:B------:R-:W-:Y:S01]  /*7550*/  IMAD R0, R155, R154, R0 ;  /* 0x0000009a9b007224 */ /* 0x000fe200078e0200 */
[----:B------:R-:W-:Y:S01]  /*7560*/  PRMT R224, R168, 0x8880, RZ ;  /* 0x00008880a8e07816 */ /* 0x000fe200000000ff */
[----:B------:R-:W-:Y:S01]  /*7570*/  IMAD R128, R152, R150, RZ ;  /* 0x0000009698807224 */ /* 0x000fe200078e02ff */
[C---:B------:R-:W-:Y:S01]  /*7580*/  SHF.L.U32 R147, R168.reuse, 0x10, RZ ;  /* 0x00000010a8937819 */ /* 0x040fe200000006ff */
[----:B------:R-:W-:Y:S01]  /*7590*/  IMAD.SHL.U32 R145, R168, 0x100, RZ ;  /* 0x00000100a8917824 */ /* 0x000fe200078e00ff */
[----:B------:R-:W-:Y:S01]  /*75a0*/  SHF.R.S32.HI R167, RZ, 0x18, R168 ;  /* 0x00000018ffa77819 */ /* 0x000fe200000114a8 */
[C---:B------:R-:W-:Y:S01]  /*75b0*/  IMAD R8, R152.reuse, R126, RZ ;  /* 0x0000007e98087224 */ /* 0x040fe200078e02ff */
[C---:B------:R-:W-:Y:S01]  /*75c0*/  PRMT R150, R169.reuse, 0x8880, RZ ;  /* 0x00008880a9967816 */ /* 0x040fe200000000ff */
[C---:B------:R-:W-:Y:S01]  /*75d0*/  IMAD R11, R152.reuse, R129, RZ ;  /* 0x00000081980b7224 */ /* 0x040fe200078e02ff */
[C---:B------:R-:W-:Y:S01]  /*75e0*/  SHF.L.U32 R228, R169.reuse, 0x10, RZ ;  /* 0x00000010a9e47819 */ /* 0x040fe200000006ff */
[----:B------:R-:W-:Y:S01]  /*75f0*/  IMAD R12, R152, R130, RZ ;  /* 0x00000082980c7224 */ /* 0x000fe200078e02ff */
[----:B------:R-:W-:Y:S01]  /*7600*/  SHF.L.U32 R226, R169, 0x8, RZ ;  /* 0x00000008a9e27819 */ /* 0x000fe200000006ff */
[----:B------:R-:W-:Y:S01]  /*7610*/  IMAD R3, R156, R154, R3 ;  /* 0x0000009a9c037224 */ /* 0x000fe200078e0203 */
[----:B------:R-:W-:Y:S01]  /*7620*/  SHF.R.S32.HI R168, RZ, 0x18, R169 ;  /* 0x00000018ffa87819 */ /* 0x000fe200000114a9 */
[C---:B------:R-:W-:Y:S01]  /*7630*/  IMAD R126, R152.reuse, R148, RZ ;  /* 0x00000094987e7224 */ /* 0x040fe200078e02ff */
[----:B------:R-:W-:Y:S01]  /*7640*/  R2UR UR4, R153 ;  /* 0x00000000990472ca */ /* 0x000fe200000e0000 */
[----:B------:R-:W-:Y:S01]  /*7650*/  IMAD R129, R152, R151, RZ ;  /* 0x0000009798817224 */ /* 0x000fe200078e02ff */
[C---:B------:R-:W-:Y:S01]  /*7660*/  PRMT R212, R170.reuse, 0x8880, RZ ;  /* 0x00008880aad47816 */ /* 0x040fe200000000ff */
[C---:B------:R-:W-:Y:S01]  /*7670*/  IMAD.U32 R215, R170.reuse, 0x10000, RZ ;  /* 0x00010000aad77824 */ /* 0x040fe200078e00ff */
[----:B------:R-:W-:Y:S01]  /*7680*/  SHF.L.U32 R130, R170, 0x8, RZ ;  /* 0x00000008aa827819 */ /* 0x000fe200000006ff */
[----:B------:R-:W-:Y:S01]  /*7690*/  IMAD R4, R157, R154, R4 ;  /* 0x0000009a9d047224 */ /* 0x000fe200078e0204 */
[----:B------:R-:W-:Y:S01]  /*76a0*/  SHF.R.S32.HI R169, RZ, 0x18, R170 ;  /* 0x00000018ffa97819 */ /* 0x000fe200000114aa */
[----:B------:R-:W-:Y:S01]  /*76b0*/  IMAD.U32 R245, R172, 0x10000, RZ ;  /* 0x00010000acf57824 */ /* 0x000fe200078e00ff */
[----:B------:R-:W-:Y:S01]  /*76c0*/  MOV R155, R210 ;  /* 0x000000d2009b7202 */ /* 0x000fe20000000f00 */
[-C--:B------:R-:W-:Y:S01]  /*76d0*/  IMAD R5, R158, R154.reuse, R5 ;  /* 0x0000009a9e057224 */ /* 0x080fe200078e0205 */
[C---:B------:R-:W-:Y:S01]  /*76e0*/  PRMT R148, R171.reuse, 0x8880, RZ ;  /* 0x00008880ab947816 */ /* 0x040fe200000000ff */
[----:B------:R-:W-:Y:S01]  /*76f0*/  IMAD.U32 R237, R174, 0x10000, RZ ;  /* 0x00010000aeed7824 */ /* 0x000fe200078e00ff */
[----:B------:R-:W-:Y:S01]  /*7700*/  SHF.L.U32 R153, R171, 0x10, RZ ;  /* 0x00000010ab997819 */ /* 0x000fe200000006ff */
[-C--:B------:R-:W-:Y:S01]  /*7710*/  IMAD R6, R155, R154.reuse, R6 ;  /* 0x0000009a9b067224 */ /* 0x080fe200078e0206 */
[----:B------:R-:W-:Y:S01]  /*7720*/  SHF.L.U32 R151, R171, 0x8, RZ ;  /* 0x00000008ab977819 */ /* 0x000fe200000006ff */
[----:B------:R-:W-:Y:S01]  /*7730*/  IMAD.U32 R222, R176, 0x10000, RZ ;  /* 0x00010000b0de7824 */ /* 0x000fe200078e00ff */
[----:B------:R-:W-:Y:S01]  /*7740*/  SHF.R.S32.HI R170, RZ, 0x18, R171 ;  /* 0x00000018ffaa7819 */ /* 0x000fe200000114ab */
[----:B------:R-:W-:Y:S01]  /*7750*/  IMAD.U32 R204, R178, 0x10000, RZ ;  /* 0x00010000b2cc7824 */ /* 0x000fe200078e00ff */
[----:B------:R-:W-:Y:S01]  /*7760*/  PRMT R246, R172, 0x8880, RZ ;  /* 0x00008880acf67816 */ /* 0x000fe200000000ff */
[----:B------:R-:W-:Y:S01]  /*7770*/  IMAD.U32 R232, R180, 0x10000, RZ ;  /* 0x00010000b4e87824 */ /* 0x000fe200078e00ff */
[----:B------:R-:W-:Y:S01]  /*7780*/  SHF.L.U32 R244, R172, 0x8, RZ ;  /* 0x00000008acf47819 */ /* 0x000fe200000006ff */
[----:B------:R-:W-:Y:S01]  /*7790*/  IMAD.U32 R216, R182, 0x10000, RZ ;  /* 0x00010000b6d87824 */ /* 0x000fe200078e00ff */
[----:B------:R-:W-:Y:S01]  /*77a0*/  SHF.R.S32.HI R171, RZ, 0x18, R172 ;  /* 0x00000018ffab7819 */ /* 0x000fe200000114ac */
[----:B------:R-:W-:Y:S01]  /*77b0*/  IMAD R15, R152, R133, RZ ;  /* 0x00000085980f7224 */ /* 0x000fe200078e02ff */
[----:B------:R-:W-:Y:S01]  /*77c0*/  SHF.R.S32.HI R156, RZ, 0x18, R208 ;  /* 0x00000018ff9c7819 */ /* 0x000fe200000114d0 */
[----:B------:R-:W-:Y:S01]  /*77d0*/  IMAD.U32 R208, R198, 0x10000, RZ ;  /* 0x00010000c6d07824 */ /* 0x000fe200078e00ff */
[C---:B------:R-:W-:Y:S01]  /*77e0*/  PRMT R243, R173.reuse, 0x8880, RZ ;  /* 0x00008880adf37816 */ /* 0x040fe200000000ff */
[----:B------:R-:W-:Y:S01]  /*77f0*/  IMAD R133, R152, R27, RZ ;  /* 0x0000001b98857224 */ /* 0x000fe200078e02ff */
[C---:B------:R-:W-:Y:S01]  /*7800*/  SHF.L.U32 R240, R173.reuse, 0x10, RZ ;  /* 0x00000010adf07819 */ /* 0x040fe200000006ff */
[----:B------:R-:W-:Y:S01]  /*7810*/  IMAD R7, R156, R154, R7 ;  /* 0x0000009a9c077224 */ /* 0x000fe200078e0207 */
[----:B------:R-:W-:Y:S01]  /*7820*/  SHF.L.U32 R239, R173, 0x8, RZ ;  /* 0x00000008adef7819 */ /* 0x000fe200000006ff */
[----:B------:R-:W-:Y:S01]  /*7830*/  IMAD.MOV.U32 R27, RZ, RZ, R248 ;  /* 0x000000ffff1b7224 */ /* 0x000fe200078e00f8 */
[----:B------:R-:W-:Y:S01]  /*7840*/  SHF.R.S32.HI R172, RZ, 0x18, R173 ;  /* 0x00000018ffac7819 */ /* 0x000fe200000114ad */
[----:B------:R-:W-:Y:S01]  /*7850*/  IMAD R17, R152, R135, RZ ;  /* 0x0000008798117224 */ /* 0x000fe200078e02ff */
[----:B------:R-:W-:Y:S01]  /*7860*/  PRMT R238, R174, 0x8880, RZ ;  /* 0x00008880aeee7816 */ /* 0x000fe200000000ff */
        /* <DEDUP_REMOVED lines=9> */
[----:B------:R-:W-:Y:S01]  /*7900*/  SHF.L.U32 R233, R175, 0x10, RZ ;  /* 0x00000010afe97819 */ /* 0x000fe200000006ff */
[-C--:B------:R-:W-:Y:S01]  /*7910*/  IMAD R8, R157, R154.reuse, R8 ;  /* 0x0000009a9d087224 */ /* 0x080fe200078e0208 */
[----:B------:R-:W-:Y:S01]  /*7920*/  SHF.L.U32 R231, R175, 0x8, RZ ;  /* 0x00000008afe77819 */ /* 0x000fe200000006ff */
[-C--:B------:R-:W-:Y:S01]  /*7930*/  IMAD R9, R159, R154.reuse, R9 ;  /* 0x0000009a9f097224 */ /* 0x080fe200078e0209 */
[----:B------:R-:W-:Y:S01]  /*7940*/  SHF.R.S32.HI R174, RZ, 0x18, R175 ;  /* 0x00000018ffae7819 */ /* 0x000fe200000114af */
[----:B------:R-:W-:Y:S01]  /*7950*/  IMAD R10, R161, R154, R10 ;  /* 0x0000009aa10a7224 */ /* 0x000fe200078e020a */
        /* <DEDUP_REMOVED lines=11> */
[----:B------:R-:W-:Y:S01]  /*7a10*/  IMAD R140, R152, R34, RZ ;  /* 0x00000022988c7224 */ /* 0x000fe200078e02ff */
[----:B------:R-:W-:Y:S01]  /*7a20*/  SHF.R.S32.HI R176, RZ, 0x18, R177 ;  /* 0x00000018ffb07819 */ /* 0x000fe200000114b1 */
[----:B------:R-:W-:Y:S01]  /*7a30*/  IMAD.MOV.U32 R35, RZ, RZ, R150 ;  /* 0x000000ffff237224 */ /* 0x000fe200078e0096 */
        /* <DEDUP_REMOVED lines=35> */
[----:B------:R-:W-:Y:S01]  /*7c70*/  IMAD R103, R152, R103, RZ ;  /* 0x0000006798677224 */ /* 0x000fe200078e02ff */
[C---:B------:R-:W-:Y:S01]  /*7c80*/  SHF.L.U32 R209, R183.reuse, 0x10, RZ ;  /* 0x00000010b7d17819 */ /* 0x040fe200000006ff */
[----:B------:R-:W-:Y:S01]  /*7c90*/  IMAD.SHL.U32 R248, R194, 0x100, RZ ;  /* 0x00000100c2f87824 */ /* 0x000fe200078e00ff */
[----:B------:R-:W-:Y:S01]  /*7ca0*/  SHF.L.U32 R207, R183, 0x8, RZ ;  /* 0x00000008b7cf7819 */ /* 0x000fe200000006ff */
[C---:B------:R-:W-:Y:S01]  /*7cb0*/  IMAD R108, R152.reuse, R108, RZ ;  /* 0x0000006c986c7224 */ /* 0x040fe200078e02ff */
[----:B------:R-:W-:Y:S01]  /*7cc0*/  SHF.R.S32.HI R182, RZ, 0x18, R183 ;  /* 0x00000018ffb67819 */ /* 0x000fe200000114b7 */
[----:B------:R-:W-:Y:S01]  /*7cd0*/  IMAD.MOV.U32 R183, RZ, RZ, R131 ;  /* 0x000000ffffb77224 */ /* 0x000fe200078e0083 */
[----:B-1----:R-:W-:Y:S01]  /*7ce0*/  MOV R106, R228 ;  /* 0x000000e4006a7202 */ /* 0x002fe20000000f00 */
[----:B------:R-:W-:Y:S01]  /*7cf0*/  IMAD R131, R152, R25, RZ ;  /* 0x0000001998837224 */ /* 0x000fe200078e02ff */
[----:B------:R-:W-:Y:S01]  /*7d00*/  MOV R107, R226 ;  /* 0x000000e2006b7202 */ /* 0x000fe20000000f00 */
[----:B------:R-:W-:Y:S01]  /*7d10*/  IMAD.U32 R226, R196, 0x10000, RZ ;  /* 0x00010000c4e27824 */ /* 0x000fe200078e00ff */
[----:B------:R-:W-:Y:S01]  /*7d20*/  MOV R159, R215 ;  /* 0x000000d7009f7202 */ /* 0x000fe20000000f00 */
[C---:B------:R-:W-:Y:S01]  /*7d30*/  IMAD R109, R152.reuse, R109, RZ ;  /* 0x0000006d986d7224 */ /* 0x040fe200078e02ff */
[----:B------:R-:W-:Y:S01]  /*7d40*/  MOV R161, R212 ;  /* 0x000000d400a17202 */ /* 0x000fe20000000f00 */
[----:B------:R-:W-:Y:S01]  /*7d50*/  IMAD R110, R152, R110, RZ ;  /* 0x0000006e986e7224 */ /* 0x000fe200078e02ff */
[----:B------:R-:W-:Y:S01]  /*7d60*/  PRMT R228, R196, 0x8880, RZ ;  /* 0x00008880c4e47816 */ /* 0x000fe200000000ff */
[----:B------:R-:W-:Y:S01]  /*7d70*/  IMAD.MOV.U32 R32, RZ, RZ, R159 ;  /* 0x000000ffff207224 */ /* 0x000fe200078e009f */
[----:B------:R-:W-:Y:S01]  /*7d80*/  SHF.R.S32.HI R155, RZ, 0x18, R196 ;  /* 0x00000018ff9b7819 */ /* 0x000fe200000114c4 */
        /* <DEDUP_REMOVED lines=13> */
[----:B------:R-:W-:Y:S01]  /*7e60*/  PRMT R198, R199, 0x8880, RZ ;  /* 0x00008880c7c67816 */ /* 0x000fe200000000ff */
[C---:B------:R-:W-:Y:S01]  /*7e70*/  IMAD R118, R152.reuse, R118, RZ ;  /* 0x0000007698767224 */ /* 0x040fe200078e02ff */
[----:B------:R-:W-:Y:S01]  /*7e80*/  SHF.R.S32.HI R158, RZ, 0x18, R199 ;  /* 0x00000018ff9e7819 */ /* 0x000fe200000114c7 */
[C---:B------:R-:W-:Y:S01]  /*7e90*/  IMAD R119, R152.reuse, R119, RZ ;  /* 0x0000007798777224 */ /* 0x040fe200078e02ff */
[----:B------:R-:W-:Y:S01]  /*7ea0*/  MOV R25, R132 ;  /* 0x0000008400197202 */ /* 0x000fe20000000f00 */
[C---:B------:R-:W-:Y:S01]  /*7eb0*/  IMAD R132, R152.reuse, R26, RZ ;  /* 0x0000001a98847224 */ /* 0x040fe200078e02ff */
[----:B------:R-:W-:Y:S01]  /*7ec0*/  SHF.R.S32.HI R29, RZ, 0x18, R241 ;  /* 0x00000018ff1d7819 */ /* 0x000fe200000114f1 */
[C---:B------:R-:W-:Y:S01]  /*7ed0*/  IMAD R56, R152.reuse, R56, RZ ;  /* 0x0000003898387224 */ /* 0x040fe200078e02ff */
[----:B------:R-:W-:Y:S01]  /*7ee0*/  I2IP.S8.S32.SAT R26, R5, R4, RZ ;  /* 0x00000004051a7239 */ /* 0x000fe200000014ff */
[C---:B------:R-:W-:Y:S01]  /*7ef0*/  IMAD R57, R152.reuse, R57, RZ ;  /* 0x0000003998397224 */ /* 0x040fe200078e02ff */
[----:B------:R-:W-:Y:S01]  /*7f00*/  MOV R30, R137 ;  /* 0x00000089001e7202 */ /* 0x000fe20000000f00 */
[C---:B------:R-:W-:Y:S01]  /*7f10*/  IMAD R137, R152.reuse, R31, RZ ;  /* 0x0000001f98897224 */ /* 0x040fe200078e02ff */
[----:B------:R-:W-:Y:S01]  /*7f20*/  I2IP.S8.S32.SAT R28, R9, R8, RZ ;  /* 0x00000008091c7239 */ /* 0x000fe200000014ff */
[C---:B------:R-:W-:Y:S01]  /*7f30*/  IMAD R58, R152.reuse, R58, RZ ;  /* 0x0000003a983a7224 */ /* 0x040fe200078e02ff */
[----:B------:R-:W-:Y:S01]  /*7f40*/  MOV R8, R149 ;  /* 0x0000009500087202 */ /* 0x000fe20000000f00 */
        /* <DEDUP_REMOVED lines=8> */
[----:B------:R-:W-:Y:S01]  /*7fd0*/  IMAD R63, R152, R63, RZ ;  /* 0x0000003f983f7224 */ /* 0x000fe200078e02ff */
[----:B------:R-:W-:Y:S01]  /*7fe0*/  MOV R30, R148 ;  /* 0x00000094001e7202 */ /* 0x000fe20000000f00 */
[----:B------:R-:W-:Y:S01]  /*7ff0*/  IMAD.SHL.U32 R148, R192, 0x100, RZ ;  /* 0x00000100c0947824 */ /* 0x000fe200078e00ff */
[----:B------:R-:W-:Y:S01]  /*8000*/  SHF.R.S32.HI R161, RZ, 0x18, R194 ;  /* 0x00000018ffa17819 */ /* 0x000fe200000114c2 */
[C---:B------:R-:W-:Y:S01]  /*8010*/  IMAD R64, R152.reuse, R64, RZ ;  /* 0x0000004098407224 */ /* 0x040fe200078e02ff */
[----:B------:R-:W-:Y:S01]  /*8020*/  SHF.L.U32 R145, R193, 0x10, RZ ;  /* 0x00000010c1917819 */ /* 0x000fe200000006ff */
        /* <DEDUP_REMOVED lines=9> */
[----:B------:R1:W-:Y:S01]  /*80c0*/  STL.64 [R1+0x8], R104 ;  /* 0x0000086801007387 */ /* 0x0003e20000100a00 */
[----:B------:R-:W2:Y:S01]  /*80d0*/  S2UR UR5, SR_CgaCtaId ;  /* 0x00000000000579c3 */ /* 0x000ea20000008800 */
[C---:B------:R-:W-:Y:S01]  /*80e0*/  IMAD R70, R152.reuse, R70, RZ ;  /* 0x0000004698467224 */ /* 0x040fe200078e02ff */
[----:B------:R-:W-:Y:S01]  /*80f0*/  BSSY.RECONVERGENT B0, `(.L_x_123) ;  /* 0x000021e000007945 */ /* 0x000fe20003800200 */
[C---:B------:R-:W-:Y:S02]  /*8100*/  IMAD R72, R152.reuse, R72, RZ ;  /* 0x0000004898487224 */ /* 0x040fe400078e02ff */
        /* <DEDUP_REMOVED lines=10> */
[----:B------:R-:W-:Y:S01]  /*81b0*/  IMAD R41, R152, R41, RZ ;  /* 0x0000002998297224 */ /* 0x000fe200078e02ff */
[----:B-1----:R-:W-:Y:S01]  /*81c0*/  MOV R105, R224 ;  /* 0x000000e000697202 */ /* 0x002fe20000000f00 */
[----:B------:R-:W-:Y:S01]  /*81d0*/  IMAD.MOV.U32 R104, RZ, RZ, R218 ;  /* 0x000000ffff687224 */ /* 0x000fe200078e00da */
[----:B------:R-:W-:Y:S01]  /*81e0*/  SHF.L.U32 R224, R196, 0x8, RZ ;  /* 0x00000008c4e07819 */ /* 0x000fe200000006ff */
[C---:B------:R-:W-:Y:S01]  /*81f0*/  IMAD R44, R152.reuse, R44, RZ ;  /* 0x0000002c982c7224 */ /* 0x040fe200078e02ff */
[----:B------:R-:W-:Y:S01]  /*8200*/  PRMT R218, R197, 0x8880, RZ ;  /* 0x00008880c5da7816 */ /* 0x000fe200000000ff */
[C---:B------:R-:W-:Y:S01]  /*8210*/  IMAD R45, R152.reuse, R45, RZ ;  /* 0x0000002d982d7224 */ /* 0x040fe200078e02ff */
[C---:B------:R-:W-:Y:S01]  /*8220*/  SHF.L.U32 R197, R199.reuse, 0x10, RZ ;  /* 0x00000010c7c57819 */ /* 0x040fe200000006ff */
[C---:B------:R-:W-:Y:S01]  /*8230*/  IMAD R48, R152.reuse, R48, RZ ;  /* 0x0000003098307224 */ /* 0x040fe200078e02ff */
[----:B------:R-:W-:Y:S01]  /*8240*/  SHF.L.U32 R196, R199, 0x8, RZ ;  /* 0x00000008c7c47819 */ /* 0x000fe200000006ff */
[----:B------:R-:W-:Y:S01]  /*8250*/  IMAD.MOV.U32 R199, RZ, RZ, R130 ;  /* 0x000000ffffc77224 */ /* 0x000fe200078e0082 */
[----:B------:R-:W-:Y:S01]  /*8260*/  MOV R5, R104 ;  /* 0x0000006800057202 */ /* 0x000fe20000000f00 */
[C---:B------:R-:W-:Y:S01]  /*8270*/  IMAD R130, R152.reuse, R24, RZ ;  /* 0x0000001898827224 */ /* 0x040fe200078e02ff */
[----:B------:R-:W-:Y:S01]  /*8280*/  SHF.R.S32.HI R24, RZ, 0x18, R251 ;  /* 0x00000018ff187819 */ /* 0x000fe200000114fb */
[C---:B------:R-:W-:Y:S01]  /*8290*/  IMAD R49, R152.reuse, R49, RZ ;  /* 0x0000003198317224 */ /* 0x040fe200078e02ff */
[----:B------:R-:W-:Y:S01]  /*82a0*/  MOV R251, R25 ;  /* 0x0000001900fb7202 */ /* 0x000fe20000000f00 */
[----:B------:R-:W-:Y:S01]  /*82b0*/  IMAD R52, R152, R52, RZ ;  /* 0x0000003498347224 */ /* 0x000fe200078e02ff */
[----:B------:R-:W-:Y:S01]  /*82c0*/  SHF.R.S32.HI R25, RZ, 0x18, R250 ;  /* 0x00000018ff197819 */ /* 0x000fe200000114fa */
[----:B------:R-:W-:Y:S01]  /*82d0*/  IMAD R11, R24, R154, R11 ;  /* 0x0000009a180b7224 */ /* 0x000fe200078e020b */
[----:B------:R-:W-:Y:S01]  /*82e0*/  SHF.R.S32.HI R24, RZ, 0x18, R242 ;  /* 0x00000018ff187819 */ /* 0x000fe200000114f2 */
[----:B------:R-:W-:Y:S01]  /*82f0*/  IMAD R53, R152, R53, RZ ;  /* 0x0000003598357224 */ /* 0x000fe200078e02ff */
[----:B------:R-:W-:Y:S01]  /*8300*/  I2IP.S8.S32.SAT R104, R3, R0, R26 ;  /* 0x0000000003687239 */ /* 0x000fe2000000141a */
[----:B------:R-:W-:Y:S01]  /*8310*/  IMAD R12, R25, R154, R12 ;  /* 0x0000009a190c7224 */ /* 0x000fe200078e020c */
[----:B------:R-:W-:Y:S01]  /*8320*/  MOV R25, R144 ;  /* 0x0000009000197202 */ /* 0x000fe20000000f00 */
[-C--:B------:R-:W-:Y:S01]  /*8330*/  IMAD R13, R160, R154.reuse, R13 ;  /* 0x0000009aa00d7224 */ /* 0x080fe200078e020d */
[----:B------:R-:W-:Y:S01]  /*8340*/  MOV R4, R105 ;  /* 0x0000006900047202 */ /* 0x000fe20000000f00 */
[-C--:B------:R-:W-:Y:S01]  /*8350*/  IMAD R14, R27, R154.reuse, R14 ;  /* 0x0000009a1b0e7224 */ /* 0x080fe200078e020e */
[----:B------:R-:W-:Y:S01]  /*8360*/  SHF.R.S32.HI R27, RZ, 0x18, R142 ;  /* 0x00000018ff1b7819 */ /* 0x000fe2000001148e */
[----:B------:R-:W-:Y:S01]  /*8370*/  IMAD R15, R24, R154, R15 ;  /* 0x0000009a180f7224 */ /* 0x000fe200078e020f */
[----:B------:R-:W-:Y:S01]  /*8380*/  SHF.R.S32.HI R24, RZ, 0x18, R143 ;  /* 0x00000018ff187819 */ /* 0x000fe2000001148f */
[----:B------:R-:W1:Y:S01]  /*8390*/  S2R R142, SR_TID.X ;  /* 0x00000000008e7919 */ /* 0x000e620000002100 */
[----:B------:R-:W-:Y:S01]  /*83a0*/  I2IP.S8.S32.SAT R105, R7, R6, R28 ;  /* 0x0000000607697239 */ /* 0x000fe2000000141c */
[----:B------:R-:W-:Y:S01]  /*83b0*/  IMAD R16, R29, R154, R16 ;  /* 0x0000009a1d107224 */ /* 0x000fe200078e0210 */
[----:B------:R-:W-:Y:S01]  /*83c0*/  MOV R29, R252 ;  /* 0x000000fc001d7202 */ /* 0x000fe20000000f00 */
[-C--:B------:R-:W-:Y:S01]  /*83d0*/  IMAD R17, R162, R154.reuse, R17 ;  /* 0x0000009aa2117224 */ /* 0x080fe200078e0211 */
[----:B------:R-:W-:Y:S01]  /*83e0*/  MOV R6, R241 ;  /* 0x000000f100067202 */ /* 0x000fe20000000f00 */
[-C--:B------:R-:W-:Y:S01]  /*83f0*/  IMAD R18, R25, R154.reuse, R18 ;  /* 0x0000009a19127224 */ /* 0x080fe200078e0212 */
[----:B------:R-:W-:Y:S01]  /*8400*/  SHF.R.S32.HI R25, RZ, 0x18, R247 ;  /* 0x00000018ff197819 */ /* 0x000fe200000114f7 */
[-C--:B------:R-:W-:Y:S01]  /*8410*/  IMAD R19, R24, R154.reuse, R19 ;  /* 0x0000009a18137224 */ /* 0x080fe200078e0213 */
[----:B------:R-:W-:Y:S01]  /*8420*/  SHF.R.S32.HI R24, RZ, 0x18, R249 ;  /* 0x00000018ff187819 */ /* 0x000fe200000114f9 */
[----:B------:R-:W-:Y:S01]  /*8430*/  IMAD R20, R27, R154, R20 ;  /* 0x0000009a1b147224 */ /* 0x000fe200078e0214 */
[----:B------:R-:W-:Y:S01]  /*8440*/  I2IP.S8.S32.SAT R27, R17, R16, RZ ;  /* 0x00000010111b7239 */ /* 0x000fe200000014ff */
[----:B------:R-:W-:Y:S01]  /*8450*/  IMAD R21, R163, R154, R21 ;  /* 0x0000009aa3157224 */ /* 0x000fe200078e0215 */
[----:B------:R-:W-:Y:S01]  /*8460*/  I2IP.S8.S32.SAT R26, R13, R12, RZ ;  /* 0x0000000c0d1a7239 */ /* 0x000fe200000014ff */
[----:B------:R-:W-:Y:S01]  /*8470*/  IMAD R22, R29, R154, R22 ;  /* 0x0000009a1d167224 */ /* 0x000fe200078e0216 */
[----:B------:R-:W-:Y:S01]  /*8480*/  MOV R13, R146 ;  /* 0x00000092000d7202 */ /* 0x000fe20000000f00 */
[-C--:B------:R-:W-:Y:S01]  /*8490*/  IMAD R23, R24, R154.reuse, R23 ;  /* 0x0000009a18177224 */ /* 0x080fe200078e0217 */
[----:B------:R-:W-:Y:S01]  /*84a0*/  MOV R29, R251 ;  /* 0x000000fb001d7202 */ /* 0x000fe20000000f00 */
[----:B------:R-:W-:Y:S01]  /*84b0*/  IMAD R120, R25, R154, R120 ;  /* 0x0000009a19787224 */ /* 0x000fe200078e0278 */
[----:B------:R-:W-:Y:S01]  /*84c0*/  I2IP.S8.S32.SAT R106, R11, R10, R26 ;  /* 0x0000000a0b6a7239 */ /* 0x000fe2000000141a */
[----:B------:R-:W-:Y:S01]  /*84d0*/  IMAD R121, R164, R154, R121 ;  /* 0x0000009aa4797224 */ /* 0x000fe200078e0279 */
[----:B------:R-:W-:Y:S01]  /*84e0*/  SHF.R.S32.HI R29, RZ, 0x18, R29 ;  /* 0x00000018ff1d7819 */ /* 0x000fe2000001141d */
[----:B------:R-:W-:Y:S01]  /*84f0*/  IMAD.MOV.U32 R28, RZ, RZ, R183 ;  /* 0x000000ffff1c7224 */ /* 0x000fe200078e00b7 */
[----:B------:R-:W-:Y:S01]  /*8500*/  MOV R31, R199 ;  /* 0x000000c7001f7202 */ /* 0x000fe20000000f00 */
[----:B------:R-:W-:Y:S01]  /*8510*/  IMAD.MOV.U32 R144, RZ, RZ, R147 ;  /* 0x000000ffff907224 */ /* 0x000fe200078e0093 */
[----:B------:R-:W-:Y:S01]  /*8520*/  I2IP.S8.S32.SAT R26, R21, R20, RZ ;  /* 0x00000014151a7239 */ /* 0x000fe200000014ff */
[----:B------:R-:W-:Y:S01]  /*8530*/  IMAD.U32 R249, R185, 0x10000, RZ ;  /* 0x00010000b9f97824 */ /* 0x000fe200078e00ff */
[----:B------:R-:W-:Y:S01]  /*8540*/  PRMT R252, R194, 0x8880, RZ ;  /* 0x00008880c2fc7816 */ /* 0x000fe200000000ff */
[C---:B------:R-:W-:Y:S01]  /*8550*/  IMAD R71, R152.reuse, R71, RZ ;  /* 0x0000004798477224 */ /* 0x040fe200078e02ff */
[----:B------:R-:W-:Y:S01]  /*8560*/  MOV R12, R144 ;  /* 0x00000090000c7202 */ /* 0x000fe20000000f00 */
[----:B------:R-:W-:Y:S01]  /*8570*/  IMAD R74, R152, R74, RZ ;  /* 0x0000004a984a7224 */ /* 0x000fe200078e02ff */
[----:B------:R-:W-:Y:S01]  /*8580*/  SHF.L.U32 R250, R194, 0x10, RZ ;  /* 0x00000010c2fa7819 */ /* 0x000fe200000006ff */
[C---:B-1----:R-:W-:Y:S01]  /*8590*/  IMAD.SHL.U32 R24, R142.reuse, 0x4, RZ ;  /* 0x000000048e187824 */ /* 0x042fe200078e00ff */
[----:B------:R-:W-:Y:S01]  /*85a0*/  SHF.L.U32 R0, R142, 0x5, RZ ;  /* 0x000000058e007819 */ /* 0x000fe200000006ff */
[C---:B------:R-:W-:Y:S01]  /*85b0*/  IMAD R75, R152.reuse, R75, RZ ;  /* 0x0000004b984b7224 */ /* 0x040fe200078e02ff */
[C---:B------:R-:W-:Y:S01]  /*85c0*/  PRMT R147, R193.reuse, 0x8880, RZ ;  /* 0x00008880c1937816 */ /* 0x040fe200000000ff */
[----:B------:R-:W-:Y:S01]  /*85d0*/  IMAD R78, R152, R78, RZ ;  /* 0x0000004e984e7224 */ /* 0x000fe200078e02ff */
[----:B------:R-:W-:Y:S01]  /*85e0*/  LOP3.LUT R25, R0, 0x80, RZ, 0xc0, !PT ;  /* 0x0000008000197812 */ /* 0x000fe200078ec0ff */
[C---:B------:R-:W-:Y:S01]  /*85f0*/  IMAD R79, R152.reuse, R79, RZ ;  /* 0x0000004f984f7224 */ /* 0x040fe200078e02ff */
[----:B------:R-:W-:Y:S01]  /*8600*/  SHF.L.U32 R143, R193, 0x8, RZ ;  /* 0x00000008c18f7819 */ /* 0x000fe200000006ff */
[C---:B------:R-:W-:Y:S01]  /*8610*/  IMAD R82, R152.reuse, R82, RZ ;  /* 0x0000005298527224 */ /* 0x040fe200078e02ff */
[----:B------:R-:W-:Y:S01]  /*8620*/  LOP3.LUT R3, R25, 0x10, R24, 0xf8, !PT ;  /* 0x0000001019037812 */ /* 0x000fe200078ef818 */
[C---:B------:R-:W-:Y:S01]  /*8630*/  IMAD R83, R152.reuse, R83, RZ ;  /* 0x0000005398537224 */ /* 0x040fe200078e02ff */
[----:B------:R-:W-:Y:S01]  /*8640*/  MOV R25, R8 ;  /* 0x0000000800197202 */ /* 0x000fe20000000f00 */
[C---:B------:R-:W-:Y:S01]  /*8650*/  IMAD R86, R152.reuse, R86, RZ ;  /* 0x0000005698567224 */ /* 0x040fe200078e02ff */
[----:B------:R-:W-:Y:S01]  /*8660*/  SHF.R.S32.HI R24, RZ, 0x18, R5 ;  /* 0x00000018ff187819 */ /* 0x000fe20000011405 */
[----:B------:R-:W-:Y:S01]  /*8670*/  IMAD R87, R152, R87, RZ ;  /* 0x0000005798577224 */ /* 0x000fe200078e02ff */
[----:B------:R-:W-:Y:S01]  /*8680*/  MOV R8, R35 ;  /* 0x0000002300087202 */ /* 0x000fe20000000f00 */
[-C--:B------:R-:W-:Y:S01]  /*8690*/  IMAD R122, R25, R154.reuse, R122 ;  /* 0x0000009a197a7224 */ /* 0x080fe200078e027a */
[----:B------:R-:W-:Y:S01]  /*86a0*/  SHF.R.S32.HI R25, RZ, 0x18, R6 ;  /* 0x00000018ff197819 */ /* 0x000fe20000011406 */
[----:B------:R-:W-:Y:S01]  /*86b0*/  IMAD.MOV.U32 R35, RZ, RZ, R34 ;  /* 0x000000ffff237224 */ /* 0x000fe200078e0022 */
[----:B------:R-:W-:Y:S01]  /*86c0*/  MOV R34, R107 ;  /* 0x0000006b00227202 */ /* 0x000fe20000000f00 */
[----:B------:R-:W-:Y:S01]  /*86d0*/  IMAD R123, R24, R154, R123 ;  /* 0x0000009a187b7224 */ /* 0x000fe200078e027b */
[----:B------:R-:W-:Y:S01]  /*86e0*/  I2IP.S8.S32.SAT R107, R15, R14, R27 ;  /* 0x0000000e0f6b7239 */ /* 0x000fe2000000141b */
[----:B------:R-:W-:Y:S01]  /*86f0*/  IMAD R124, R25, R154, R124 ;  /* 0x0000009a197c7224 */ /* 0x000fe200078e027c */
[----:B------:R-:W-:Y:S01]  /*8700*/  MOV R27, R28 ;  /* 0x0000001c001b7202 */ /* 0x000fe20000000f00 */
[----:B------:R-:W-:Y:S01]  /*8710*/  IMAD R125, R165, R154, R125 ;  /* 0x0000009aa57d7224 */ /* 0x000fe200078e027d */
[----:B------:R-:W-:Y:S01]  /*8720*/  SHF.R.S32.HI R24, RZ, 0x18, R13 ;  /* 0x00000018ff187819 */ /* 0x000fe2000001140d */
[----:B------:R-:W-:Y:S01]  /*8730*/  IMAD R38, R152, R38, RZ ;  /* 0x0000002698267224 */ /* 0x000fe200078e02ff */
[----:B------:R-:W-:Y:S01]  /*8740*/  MOV R25, R4 ;  /* 0x0000000400197202 */ /* 0x000fe20000000f00 */
[----:B------:R-:W-:Y:S01]  /*8750*/  IMAD R126, R27, R154, R126 ;  /* 0x0000009a1b7e7224 */ /* 0x000fe200078e027e */
[----:B------:R-:W-:Y:S01]  /*8760*/  I2IP.S8.S32.SAT R5, R19, R18, R26 ;  /* 0x0000001213057239 */ /* 0x000fe2000000141a */
[-C--:B------:R-:W-:Y:S01]  /*8770*/  IMAD R127, R24, R154.reuse, R127 ;  /* 0x0000009a187f7224 */ /* 0x080fe200078e027f */
[----:B------:R-:W-:Y:S01]  /*8780*/  SHF.R.S32.HI R24, RZ, 0x18, R12 ;  /* 0x00000018ff187819 */ /* 0x000fe2000001140c */
[-C--:B------:R-:W-:Y:S01]  /*8790*/  IMAD R128, R29, R154.reuse, R128 ;  /* 0x0000009a1d807224 */ /* 0x080fe200078e0280 */
[----:B------:R-:W-:Y:S01]  /*87a0*/  SHF.R.S32.HI R29, RZ, 0x18, R34 ;  /* 0x00000018ff1d7819 */ /* 0x000fe20000011422 */
[----:B------:R-:W-:Y:S01]  /*87b0*/  IMAD R129, R166, R154, R129 ;  /* 0x0000009aa6817224 */ /* 0x000fe200078e0281 */
[----:B------:R-:W-:Y:S01]  /*87c0*/  I2IP.S8.S32.SAT R26, R121, R120, RZ ;  /* 0x00000078791a7239 */ /* 0x000fe200000014ff */
[-C--:B------:R-:W-:Y:S01]  /*87d0*/  IMAD R88, R25, R154.reuse, R88 ;  /* 0x0000009a19587224 */ /* 0x080fe200078e0258 */
[----:B------:R-:W-:Y:S01]  /*87e0*/  SHF.R.S32.HI R25, RZ, 0x18, R9 ;  /* 0x00000018ff197819 */ /* 0x000fe20000011409 */
[----:B------:R-:W-:Y:S01]  /*87f0*/  IMAD R89, R24, R154, R89 ;  /* 0x0000009a18597224 */ /* 0x000fe200078e0259 */
[----:B------:R-:W-:Y:S01]  /*8800*/  SHF.R.S32.HI R24, RZ, 0x18, R35 ;  /* 0x00000018ff187819 */ /* 0x000fe20000011423 */
[----:B------:R-:W-:Y:S01]  /*8810*/  IMAD.MOV.U32 R27, RZ, RZ, R8 ;  /* 0x000000ffff1b7224 */ /* 0x000fe200078e0008 */
[----:B------:R-:W-:Y:S01]  /*8820*/  I2IP.S8.S32.SAT R4, R23, R22, R26 ;  /* 0x0000001617047239 */ /* 0x000fe2000000141a */
[-C--:B------:R-:W-:Y:S01]  /*8830*/  IMAD R90, R25, R154.reuse, R90 ;  /* 0x0000009a195a7224 */ /* 0x080fe200078e025a */
[----:B------:R-:W-:Y:S01]  /*8840*/  MOV R25, R33 ;  /* 0x0000002100197202 */ /* 0x000fe20000000f00 */
[----:B------:R-:W-:Y:S01]  /*8850*/  IMAD R91, R167, R154, R91 ;  /* 0x0000009aa75b7224 */ /* 0x000fe200078e025b */
[----:B------:R-:W-:Y:S01]  /*8860*/  I2IP.S8.S32.SAT R26, R125, R124, RZ ;  /* 0x0000007c7d1a7239 */ /* 0x000fe200000014ff */
[-C--:B------:R-:W-:Y:S01]  /*8870*/  IMAD R92, R27, R154.reuse, R92 ;  /* 0x0000009a1b5c7224 */ /* 0x080fe200078e025c */
[----:B------:R-:W-:Y:S01]  /*8880*/  SHF.R.S32.HI R27, RZ, 0x18, R31 ;  /* 0x00000018ff1b7819 */ /* 0x000fe2000001141f */
[-C--:B------:R-:W-:Y:S01]  /*8890*/  IMAD R93, R24, R154.reuse, R93 ;  /* 0x0000009a185d7224 */ /* 0x080fe200078e025d */
[----:B------:R-:W-:Y:S01]  /*88a0*/  SHF.R.S32.HI R24, RZ, 0x18, R32 ;  /* 0x00000018ff187819 */ /* 0x000fe20000011420 */
[----:B------:R-:W-:Y:S01]  /*88b0*/  IMAD R94, R29, R154, R94 ;  /* 0x0000009a1d5e7224 */ /* 0x000fe200078e025e */
[----:B------:R-:W-:Y:S01]  /*88c0*/  I2IP.S8.S32.SAT R28, R129, R128, RZ ;  /* 0x00000080811c7239 */ /* 0x000fe200000014ff */
[----:B------:R-:W-:Y:S01]  /*88d0*/  IMAD R95, R168, R154, R95 ;  /* 0x0000009aa85f7224 */ /* 0x000fe200078e025f */
[----:B------:R-:W-:Y:S01]  /*88e0*/  I2IP.S8.S32.SAT R122, R123, R122, R26 ;  /* 0x0000007a7b7a7239 */ /* 0x000fe2000000141a */
[-C--:B------:R-:W-:Y:S01]  /*88f0*/  IMAD R96, R25, R154.reuse, R96 ;  /* 0x0000009a19607224 */ /* 0x080fe200078e0260 */
[----:B------:R-:W-:Y:S01]  /*8900*/  MOV R120, R5 ;  /* 0x0000000500787202 */ /* 0x000fe20000000f00 */
[-C--:B------:R-:W-:Y:S01]  /*8910*/  IMAD R97, R24, R154.reuse, R97 ;  /* 0x0000009a18617224 */ /* 0x080fe200078e0261 */
[----:B------:R-:W-:Y:S01]  /*8920*/  SHF.R.S32.HI R24, RZ, 0x18, R153 ;  /* 0x00000018ff187819 */ /* 0x000fe20000011499 */
[----:B------:R-:W-:Y:S01]  /*8930*/  IMAD R98, R27, R154, R98 ;  /* 0x0000009a1b627224 */ /* 0x000fe200078e0262 */
[----:B------:R-:W-:Y:S01]  /*8940*/  MOV R121, R4 ;  /* 0x0000000400797202 */ /* 0x000fe20000000f00 */
[----:B------:R-:W-:Y:S01]  /*8950*/  IMAD.MOV.U32 R25, RZ, RZ, R30 ;  /* 0x000000ffff197224 */ /* 0x000fe200078e001e */
[----:B------:R-:W-:Y:S01]  /*8960*/  I2IP.S8.S32.SAT R123, R127, R126, R28 ;  /* 0x0000007e7f7b7239 */ /* 0x000fe2000000141c */
[----:B------:R-:W-:Y:S01]  /*8970*/  IMAD R99, R169, R154, R99 ;  /* 0x0000009aa9637224 */ /* 0x000fe200078e0263 */
[----:B------:R-:W-:Y:S01]  /*8980*/  I2IP.S8.S32.SAT R90, R91, R90, RZ ;  /* 0x0000005a5b5a7239 */ /* 0x000fe200000014ff */
[-C--:B------:R-:W-:Y:S01]  /*8990*/  IMAD R100, R25, R154.reuse, R100 ;  /* 0x0000009a19647224 */ /* 0x080fe200078e0264 */
[----:B------:R-:W-:Y:S01]  /*89a0*/  SHF.R.S32.HI R160, RZ, 0x18, R193 ;  /* 0x00000018ffa07819 */ /* 0x000fe200000114c1 */
[----:B------:R-:W-:Y:S01]  /*89b0*/  IMAD R101, R24, R154, R101 ;  /* 0x0000009a18657224 */ /* 0x000fe200078e0265 */
[----:B------:R-:W-:Y:S01]  /*89c0*/  I2IP.S8.S32.SAT R124, R89, R88, R90 ;  /* 0x00000058597c7239 */ /* 0x000fe2000000145a */
[----:B------:R-:W1:Y:S01]  /*89d0*/  LDTM.x32 R4, tmem[UR4+0x80] ;  /* 0x00008004000479ee */ /* 0x000e6200082c0000 */
[----:B------:R-:W-:Y:S01]  /*89e0*/  SHF.R.S32.HI R89, RZ, 0x18, R151 ;  /* 0x00000018ff597819 */ /* 0x000fe20000011497 */
[----:B------:R-:W-:Y:S01]  /*89f0*/  UMOV UR4, 0x400 ;  /* 0x0000040000047882 */ /* 0x000fe20000000000 */
[C---:B------:R-:W-:Y:S01]  /*8a00*/  PRMT R242, R195.reuse, 0x8880, RZ ;  /* 0x00008880c3f27816 */ /* 0x040fe200000000ff */
[----:B--2---:R-:W-:Y:S01]  /*8a10*/  ULEA UR4, UR5, UR4, 0x18 ;  /* 0x0000000405047291 */ /* 0x004fe2000f8ec0ff */
[C---:B------:R-:W-:Y:S01]  /*8a20*/  SHF.L.U32 R199, R195.reuse, 0x10, RZ ;  /* 0x00000010c3c77819 */ /* 0x040fe200000006ff */
[----:B------:R-:W-:Y:S01]  /*8a30*/  NOP ;  /* 0x0000000000007918 */ /* 0x000fe20000000000 */
[----:B------:R-:W-:Y:S01]  /*8a40*/  SHF.L.U32 R194, R195, 0x8, RZ ;  /* 0x00000008c3c27819 */ /* 0x000fe200000006ff */
[----:B------:R-:W-:Y:S01]  /*8a50*/  ULEA UR5, UR43, UR4, 0x3 ;  /* 0x000000042b057291 */ /* 0x000fe2000f8e18ff */
[----:B------:R-:W-:Y:S01]  /*8a60*/  SHF.R.S32.HI R162, RZ, 0x18, R195 ;  /* 0x00000018ffa27819 */ /* 0x000fe200000114c3 */
[-C--:B------:R-:W-:Y:S01]  /*8a70*/  IMAD R102, R89, R154.reuse, R102 ;  /* 0x0000009a59667224 */ /* 0x080fe200078e0266 */
[C---:B------:R-:W-:Y:S01]  /*8a80*/  PRMT R146, R184.reuse, 0x8880, RZ ;  /* 0x00008880b8927816 */ /* 0x040fe200000000ff */
[----:B------:R-:W-:Y:S01]  /*8a90*/  UIADD3 UR5, UPT, UPT, UR5, 0x138, URZ ;  /* 0x0000013805057890 */ /* 0x000fe2000fffe0ff */
[----:B------:R-:W-:Y:S01]  /*8aa0*/  SHF.L.U32 R144, R184, 0x10, RZ ;  /* 0x00000010b8907819 */ /* 0x000fe200000006ff */
[----:B------:R-:W-:Y:S01]  /*8ab0*/  IMAD R103, R170, R154, R103 ;  /* 0x0000009aaa677224 */ /* 0x000fe200078e0267 */
[----:B------:R-:W-:Y:S01]  /*8ac0*/  SHF.L.U32 R142, R184, 0x8, RZ ;  /* 0x00000008b88e7819 */ /* 0x000fe200000006ff */
[----:B------:R-:W-:Y:S01]  /*8ad0*/  ULOP3.LUT UR5, UR5, 0xfefffff8, URZ, 0xc0, !UPT ;  /* 0xfefffff805057892 */ /* 0x000fe2000f8ec0ff */
[----:B------:R-:W-:Y:S01]  /*8ae0*/  SHF.R.S32.HI R163, RZ, 0x18, R184 ;  /* 0x00000018ffa37819 */ /* 0x000fe200000114b8 */
[----:B------:R-:W-:Y:S01]  /*8af0*/  IMAD.SHL.U32 R167, R189, 0x100, RZ ;  /* 0x00000100bda77824 */ /* 0x000fe200078e00ff */
[C---:B------:R-:W-:Y:S01]  /*8b00*/  PRMT R251, R185.reuse, 0x8880, RZ ;  /* 0x00008880b9fb7816 */ /* 0x040fe200000000ff */
[C---:B------:R-:W-:Y:S01]  /*8b10*/  IMAD R39, R152.reuse, R39, RZ ;  /* 0x0000002798277224 */ /* 0x040fe200078e02ff */
[----:B------:R-:W-:Y:S01]  /*8b20*/  SHF.L.U32 R247, R185, 0x8, RZ ;  /* 0x00000008b9f77819 */ /* 0x000fe200000006ff */
[C---:B------:R-:W-:Y:S01]  /*8b30*/  IMAD R42, R152.reuse, R42, RZ ;  /* 0x0000002a982a7224 */ /* 0x040fe200078e02ff */
[----:B------:R-:W-:Y:S01]  /*8b40*/  SHF.R.S32.HI R164, RZ, 0x18, R185 ;  /* 0x00000018ffa47819 */ /* 0x000fe200000114b9 */
[----:B-1----:R-:W-:Y:S01]  /*8b50*/  IMAD R30, R152, R30, RZ ;  /* 0x0000001e981e7224 */ /* 0x002fe200078e02ff */
[C---:B------:R-:W-:Y:S01]  /*8b60*/  PRMT R241, R186.reuse, 0x8880, RZ ;  /* 0x00008880baf17816 */ /* 0x040fe200000000ff */
[----:B------:R-:W-:Y:S01]  /*8b70*/  SYNCS.ARRIVE.TRANS64.RED.A1T0 RZ, [UR5], RZ ;  /* 0x000000ffffff79a7 */ /* 0x000fe20008100405 */
[----:B------:R-:W-:Y:S01]  /*8b80*/  SHF.L.U32 R195, R186, 0x10, RZ ;  /* 0x00000010bac37819 */ /* 0x000fe200000006ff */
[----:B------:R-:W-:Y:S01]  /*8b90*/  IMAD R34, R152, R34, RZ ;  /* 0x0000002298227224 */ /* 0x000fe200078e02ff */
[----:B------:R-:W-:Y:S01]  /*8ba0*/  SHF.L.U32 R193, R186, 0x8, RZ ;  /* 0x00000008bac17819 */ /* 0x000fe200000006ff */
[C---:B------:R-:W-:Y:S01]  /*8bb0*/  IMAD R35, R152.reuse, R35, RZ ;  /* 0x0000002398237224 */ /* 0x040fe200078e02ff */
[----:B------:R-:W-:Y:S01]  /*8bc0*/  SHF.R.S32.HI R183, RZ, 0x18, R186 ;  /* 0x00000018ffb77819 */ /* 0x000fe200000114ba */
[C---:B------:R-:W-:Y:S01]  /*8bd0*/  IMAD.U32 R186, R187.reuse, 0x10000, RZ ;  /* 0x00010000bbba7824 */ /* 0x040fe200078e00ff */
        /* <DEDUP_REMOVED lines=12> */
[----:B------:R-:W-:Y:S01]  /*8ca0*/  LOP3.LUT R188, R3, 0xf60, R0, 0xf8, !PT ;  /* 0x00000f6003bc7812 */ /* 0x000fe200078ef800 */
[----:B------:R-:W-:Y:S01]  /*8cb0*/  IMAD R3, R152, R5, RZ ;  /* 0x0000000598037224 */ /* 0x000fe200078e02ff */
[----:B------:R-:W-:Y:S01]  /*8cc0*/  LOP3.LUT P0, RZ, R0, 0x80, RZ, 0xc0, !PT ;  /* 0x0000008000ff7812 */ /* 0x000fe2000780c0ff */
[----:B------:R-:W-:Y:S01]  /*8cd0*/  IMAD R5, R152, R9, RZ ;  /* 0x0000000998057224 */ /* 0x000fe200078e02ff */
[----:B------:R-:W-:Y:S01]  /*8ce0*/  IADD3 R89, PT, PT, R188, UR4, RZ ;  /* 0x00000004bc597c10 */ /* 0x000fe2000fffe0ff */
[----:B------:R1:W-:Y:S01]  /*8cf0*/  STS.128 [R188+UR4+0x5200], R104 ;  /* 0x00520068bc007988 */ /* 0x0003e20008000c04 */
[C---:B------:R-:W-:Y:S01]  /*8d00*/  PRMT R169, R189.reuse, 0x8880, RZ ;  /* 0x00008880bda97816 */ /* 0x040fe200000000ff */
[C---:B------:R-:W-:Y:S01]  /*8d10*/  IMAD R9, R152.reuse, R13, RZ ;  /* 0x0000000d98097224 */ /* 0x040fe200078e02ff */
[----:B------:R-:W-:Y:S01]  /*8d20*/  SHF.L.U32 R168, R189, 0x10, RZ ;  /* 0x00000010bda87819 */ /* 0x000fe200000006ff */
[C---:B------:R-:W-:Y:S01]  /*8d30*/  IMAD R0, R152.reuse, R4, RZ ;  /* 0x0000000498007224 */ /* 0x040fe200078e02ff */
[----:B------:R-:W-:Y:S01]  /*8d40*/  SHF.R.S32.HI R90, RZ, 0x18, R189 ;  /* 0x00000018ff5a7819 */ /* 0x000fe200000114bd */
[C---:B------:R-:W-:Y:S01]  /*8d50*/  IMAD R13, R152.reuse, R17, RZ ;  /* 0x00000011980d7224 */ /* 0x040fe200078e02ff */
[----:B------:R-:W-:Y:S01]  /*8d60*/  IADD3 R189, PT, PT, R89, 0x10, RZ ;  /* 0x0000001059bd7810 */ /* 0x000fe20007ffe0ff */
[C---:B------:R-:W-:Y:S01]  /*8d70*/  IMAD R4, R152.reuse, R8, RZ ;  /* 0x0000000898047224 */ /* 0x040fe200078e02ff */
[----:B------:R-:W-:Y:S01]  /*8d80*/  I2IP.S8.S32.SAT R91, R99, R98, RZ ;  /* 0x00000062635b7239 */ /* 0x000fe200000014ff */
[C---:B------:R-:W-:Y:S01]  /*8d90*/  IMAD R17, R152.reuse, R21, RZ ;  /* 0x0000001598117224 */ /* 0x040fe200078e02ff */
[----:B------:R-:W-:Y:S01]  /*8da0*/  @P0 IADD3 R189, PT, PT, R89, -0x10, RZ ;  /* 0xfffffff059bd0810 */ /* 0x000fe20007ffe0ff */
[C---:B------:R-:W-:Y:S01]  /*8db0*/  IMAD R8, R152.reuse, R12, RZ ;  /* 0x0000000c98087224 */ /* 0x040fe200078e02ff */
[----:B------:R-:W-:Y:S01]  /*8dc0*/  MOV R89, R243 ;  /* 0x000000f300597202 */ /* 0x000fe20000000f00 */
[C---:B------:R-:W-:Y:S01]  /*8dd0*/  IMAD R21, R152.reuse, R25, RZ ;  /* 0x0000001998157224 */ /* 0x040fe200078e02ff */
[----:B------:R-:W-:Y:S01]  /*8de0*/  I2IP.S8.S32.SAT R126, R97, R96, R91 ;  /* 0x00000060617e7239 */ /* 0x000fe2000000145b */
[C---:B------:R-:W-:Y:S01]  /*8df0*/  IMAD R12, R152.reuse, R16, RZ ;  /* 0x00000010980c7224 */ /* 0x040fe200078e02ff */
[----:B------:R-:W-:Y:S01]  /*8e00*/  SHF.R.S32.HI R91, RZ, 0x18, R239 ;  /* 0x00000018ff5b7819 */ /* 0x000fe200000114ef */
[C---:B------:R-:W-:Y:S01]  /*8e10*/  IMAD R25, R152.reuse, R29, RZ ;  /* 0x0000001d98197224 */ /* 0x040fe200078e02ff */
[----:B------:R-:W-:Y:S01]  /*8e20*/  I2IP.S8.S32.SAT R102, R103, R102, RZ ;  /* 0x0000006667667239 */ /* 0x000fe200000014ff */
[C---:B------:R-:W-:Y:S01]  /*8e30*/  IMAD R16, R152.reuse, R20, RZ ;  /* 0x0000001498107224 */ /* 0x040fe200078e02ff */
[----:B------:R-:W-:Y:S01]  /*8e40*/  I2IP.S8.S32.SAT R94, R95, R94, RZ ;  /* 0x0000005e5f5e7239 */ /* 0x000fe200000014ff */
[C---:B------:R-:W-:Y:S01]  /*8e50*/  IMAD R29, R152.reuse, R33, RZ ;  /* 0x00000021981d7224 */ /* 0x040fe200078e02ff */
[----:B------:R-:W-:Y:S01]  /*8e60*/  I2IP.S8.S32.SAT R127, R101, R100, R102 ;  /* 0x00000064657f7239 */ /* 0x000fe20000001466 */
[----:B------:R-:W-:Y:S01]  /*8e70*/  IMAD R20, R152, R24, RZ ;  /* 0x0000001898147224 */ /* 0x000fe200078e02ff */
[----:B------:R-:W-:Y:S01]  /*8e80*/  I2IP.S8.S32.SAT R125, R93, R92, R94 ;  /* 0x0000005c5d7d7239 */ /* 0x000fe2000000145e */
[----:B------:R-:W-:Y:S01]  /*8e90*/  IMAD.MOV.U32 R33, RZ, RZ, R246 ;  /* 0x000000ffff217224 */ /* 0x000fe200078e00f6 */
[----:B------:R-:W-:Y:S01]  /*8ea0*/  PRMT R166, R190, 0x8880, RZ ;  /* 0x00008880bea67816 */ /* 0x000fe200000000ff */
[----:B------:R-:W-:Y:S01]  /*8eb0*/  IMAD R24, R152, R28, RZ ;  /* 0x0000001c98187224 */ /* 0x000fe200078e02ff */
[----:B------:R-:W-:Y:S01]  /*8ec0*/  SHF.L.U32 R165, R190, 0x10, RZ ;  /* 0x00000010bea57819 */ /* 0x000fe200000006ff */
[----:B------:R-:W-:Y:S01]  /*8ed0*/  IMAD R28, R152, R32, RZ ;  /* 0x00000020981c7224 */ /* 0x000fe200078e02ff */
[----:B------:R-:W-:Y:S01]  /*8ee0*/  SHF.R.S32.HI R32, RZ, 0x18, R245 ;  /* 0x00000018ff207819 */ /* 0x000fe200000114f5 */
[----:B-1----:R-:W2:Y:S01]  /*8ef0*/  LDL.LU.64 R106, [R1+0x10] ;  /* 0x00001000016a7983 */ /* 0x002ea20000300a00 */
[----:B------:R-:W-:Y:S01]  /*8f00*/  SHF.L.U32 R99, R190, 0x8, RZ ;  /* 0x00000008be637819 */ /* 0x000fe200000006ff */
[C---:B------:R-:W-:Y:S01]  /*8f10*/  IMAD R55, R152.reuse, R55, RZ ;  /* 0x0000003798377224 */ /* 0x040fe200078e02ff */
[C---:B------:R-:W-:Y:S01]  /*8f20*/  PRMT R98, R191.reuse, 0x8880, RZ ;  /* 0x00008880bf627816 */ /* 0x040fe200000000ff */
[C---:B------:R-:W-:Y:S01]  /*8f30*/  IMAD R6, R152.reuse, R6, RZ ;  /* 0x0000000698067224 */ /* 0x040fe200078e02ff */
[----:B------:R-:W-:Y:S01]  /*8f40*/  SHF.R.S32.HI R92, RZ, 0x18, R190 ;  /* 0x00000018ff5c7819 */ /* 0x000fe200000114be */
[----:B------:R-:W3:Y:S01]  /*8f50*/  LDL.LU.64 R104, [R1+0x8] ;  /* 0x0000080001687983 */ /* 0x000ee20000300a00 */
[C---:B------:R-:W-:Y:S01]  /*8f60*/  SHF.L.U32 R95, R191.reuse, 0x10, RZ ;  /* 0x00000010bf5f7819 */ /* 0x040fe200000006ff */
[C---:B------:R-:W-:Y:S01]  /*8f70*/  IMAD R7, R152.reuse, R7, RZ ;  /* 0x0000000798077224 */ /* 0x040fe200078e02ff */
[----:B------:R-:W-:Y:S01]  /*8f80*/  SHF.R.S32.HI R93, RZ, 0x18, R191 ;  /* 0x00000018ff5d7819 */ /* 0x000fe200000114bf */
[C---:B------:R-:W-:Y:S01]  /*8f90*/  IMAD R10, R152.reuse, R10, RZ ;  /* 0x0000000a980a7224 */ /* 0x040fe200078e02ff */
[----:B------:R-:W-:Y:S01]  /*8fa0*/  UIADD3 UR5, UPT, UPT, UR43, 0x1, URZ ;  /* 0x000000012b057890 */ /* 0x000fe2000fffe0ff */
[----:B------:R1:W-:Y:S01]  /*8fb0*/  STS.128 [R189+0x5200], R120 ;  /* 0x00520078bd007388 */ /* 0x0003e20000000c00 */
[C---:B------:R-:W-:Y:S02]  /*8fc0*/  IMAD R11, R152.reuse, R11, RZ ;  /* 0x0000000b980b7224 */ /* 0x040fe400078e02ff */
[C---:B------:R-:W-:Y:S02]  /*8fd0*/  IMAD R14, R152.reuse, R14, RZ ;  /* 0x0000000e980e7224 */ /* 0x040fe400078e02ff */
[C---:B------:R-:W-:Y:S02]  /*8fe0*/  IMAD R15, R152.reuse, R15, RZ ;  /* 0x0000000f980f7224 */ /* 0x040fe400078e02ff */
[C---:B------:R-:W-:Y:S01]  /*8ff0*/  IMAD R18, R152.reuse, R18, RZ ;  /* 0x0000001298127224 */ /* 0x040fe200078e02ff */
[----:B------:R1:W-:Y:S01]  /*9000*/  STS.128 [R188+UR4+0x6200], R124 ;  /* 0x0062007cbc007988 */ /* 0x0003e20008000c04 */
[C---:B------:R-:W-:Y:S02]  /*9010*/  IMAD R19, R152.reuse, R19, RZ ;  /* 0x0000001398137224 */ /* 0x040fe400078e02ff */
[C---:B------:R-:W-:Y:S02]  /*9020*/  IMAD R22, R152.reuse, R22, RZ ;  /* 0x0000001698167224 */ /* 0x040fe400078e02ff */
[C---:B------:R-:W-:Y:S02]  /*9030*/  IMAD R23, R152.reuse, R23, RZ ;  /* 0x0000001798177224 */ /* 0x040fe400078e02ff */
[C---:B------:R-:W-:Y:S02]  /*9040*/  IMAD R26, R152.reuse, R26, RZ ;  /* 0x0000001a981a7224 */ /* 0x040fe400078e02ff */
[C---:B------:R-:W-:Y:S02]  /*9050*/  IMAD R27, R152.reuse, R27, RZ ;  /* 0x0000001b981b7224 */ /* 0x040fe400078e02ff */
[----:B------:R-:W-:Y:S02]  /*9060*/  IMAD.SHL.U32 R94, R191, 0x100, RZ ;  /* 0x00000100bf5e7824 */ /* 0x000fe400078e00ff */
[----:B------:R-:W-:Y:S02]  /*9070*/  IMAD R31, R152, R31, RZ ;  /* 0x0000001f981f7224 */ /* 0x000fe400078e02ff */
[-C--:B---3--:R-:W-:Y:S01]  /*9080*/  IMAD R104, R33, R154.reuse, R104 ;  /* 0x0000009a21687224 */ /* 0x088fe200078e0268 */
[----:B------:R-:W-:Y:S01]  /*9090*/  SHF.R.S32.HI R33, RZ, 0x18, R244 ;  /* 0x00000018ff217819 */ /* 0x000fe200000114f4 */
[-C--:B------:R-:W-:Y:S01]  /*90a0*/  IMAD R105, R32, R154.reuse, R105 ;  /* 0x0000009a20697224 */ /* 0x080fe200078e0269 */
[----:B------:R-:W-:Y:S03]  /*90b0*/  SHF.R.S32.HI R32, RZ, 0x18, R240 ;  /* 0x00000018ff207819 */ /* 0x000fe600000114f0 */
[----:B--2---:R-:W-:Y:S01]  /*90c0*/  IMAD R106, R33, R154, R106 ;  /* 0x0000009a216a7224 */ /* 0x004fe200078e026a */
[----:B------:R-:W-:Y:S01]  /*90d0*/  MOV R33, R238 ;  /* 0x000000ee00217202 */ /* 0x000fe20000000f00 */
[-C--:B------:R-:W-:Y:S02]  /*90e0*/  IMAD R107, R171, R154.reuse, R107 ;  /* 0x0000009aab6b7224 */ /* 0x080fe400078e026b */
        /* <DEDUP_REMOVED lines=11> */
[----:B------:R-:W-:Y:S02]  /*91a0*/  SHF.R.S32.HI R32, RZ, 0x18, R233 ;  /* 0x00000018ff207819 */ /* 0x000fe400000114e9 */
[----:B------:R-:W-:Y:S01]  /*91b0*/  I2IP.S8.S32.SAT R104, R105, R104, R106 ;  /* 0x0000006869687239 */ /* 0x000fe2000000146a */
[----:B------:R-:W-:Y:S01]  /*91c0*/  IMAD R114, R33, R154, R114 ;  /* 0x0000009a21727224 */ /* 0x000fe200078e0272 */
[----:B------:R-:W-:Y:S01]  /*91d0*/  I2IP.S8.S32.SAT R110, R111, R110, RZ ;  /* 0x0000006e6f6e7239 */ /* 0x000fe200000014ff */
[-C--:B------:R-:W-:Y:S02]  /*91e0*/  IMAD R115, R173, R154.reuse, R115 ;  /* 0x0000009aad737224 */ /* 0x080fe400078e0273 */
[----:B------:R-:W-:Y:S01]  /*91f0*/  IMAD R116, R89, R154, R116 ;  /* 0x0000009a59747224 */ /* 0x000fe200078e0274 */
[----:B------:R-:W-:Y:S01]  /*9200*/  MOV R89, R220 ;  /* 0x000000dc00597202 */ /* 0x000fe20000000f00 */
[-C--:B------:R-:W-:Y:S01]  /*9210*/  IMAD R117, R32, R154.reuse, R117 ;  /* 0x0000009a20757224 */ /* 0x080fe200078e0275 */
[----:B------:R-:W-:Y:S01]  /*9220*/  SHF.R.S32.HI R32, RZ, 0x18, R222 ;  /* 0x00000018ff207819 */ /* 0x000fe200000114de */
[----:B------:R-:W-:Y:S01]  /*9230*/  IMAD R118, R91, R154, R118 ;  /* 0x0000009a5b767224 */ /* 0x000fe200078e0276 */
[----:B------:R-:W-:Y:S01]  /*9240*/  SHF.R.S32.HI R91, RZ, 0x18, R214 ;  /* 0x00000018ff5b7819 */ /* 0x000fe200000114d6 */
[----:B------:R-:W-:Y:S01]  /*9250*/  IMAD.MOV.U32 R33, RZ, RZ, R223 ;  /* 0x000000ffff217224 */ /* 0x000fe200078e00df */
[----:B------:R-:W-:Y:S01]  /*9260*/  I2IP.S8.S32.SAT R106, R115, R114, RZ ;  /* 0x00000072736a7239 */ /* 0x000fe200000014ff */
[----:B------:R-:W-:Y:S01]  /*9270*/  IMAD R119, R174, R154, R119 ;  /* 0x0000009aae777224 */ /* 0x000fe200078e0277 */
[----:B------:R-:W-:Y:S01]  /*9280*/  I2IP.S8.S32.SAT R105, R109, R108, R110 ;  /* 0x0000006c6d697239 */ /* 0x000fe2000000146e */
[-C--:B------:R-:W-:Y:S01]  /*9290*/  IMAD R56, R33, R154.reuse, R56 ;  /* 0x0000009a21387224 */ /* 0x080fe200078e0238 */
[----:B------:R-:W-:Y:S01]  /*92a0*/  SHF.R.S32.HI R33, RZ, 0x18, R221 ;  /* 0x00000018ff217819 */ /* 0x000fe200000114dd */
[----:B------:R-:W-:Y:S01]  /*92b0*/  IMAD R57, R32, R154, R57 ;  /* 0x0000009a20397224 */ /* 0x000fe200078e0239 */
[----:B------:R-:W-:Y:S02]  /*92c0*/  SHF.R.S32.HI R32, RZ, 0x18, R217 ;  /* 0x00000018ff207819 */ /* 0x000fe400000114d9 */
[----:B------:R-:W-:Y:S01]  /*92d0*/  I2IP.S8.S32.SAT R107, R119, R118, RZ ;  /* 0x00000076776b7239 */ /* 0x000fe200000014ff */
[-C--:B------:R-:W-:Y:S01]  /*92e0*/  IMAD R58, R33, R154.reuse, R58 ;  /* 0x0000009a213a7224 */ /* 0x080fe200078e023a */
[----:B------:R-:W-:Y:S01]  /*92f0*/  MOV R33, R205 ;  /* 0x000000cd00217202 */ /* 0x000fe20000000f00 */
[----:B------:R-:W-:Y:S01]  /*9300*/  IMAD R59, R175, R154, R59 ;  /* 0x0000009aaf3b7224 */ /* 0x000fe200078e023b */
[----:B------:R-:W-:Y:S01]  /*9310*/  I2IP.S8.S32.SAT R106, R113, R112, R106 ;  /* 0x00000070716a7239 */ /* 0x000fe2000000146a */
[----:B------:R-:W-:Y:S01]  /*9320*/  IMAD R60, R89, R154, R60 ;  /* 0x0000009a593c7224 */ /* 0x000fe200078e023c */
[----:B------:R-:W-:Y:S01]  /*9330*/  I2IP.S8.S32.SAT R107, R117, R116, R107 ;  /* 0x00000074756b7239 */ /* 0x000fe2000000146b */
[-C--:B------:R-:W-:Y:S01]  /*9340*/  IMAD R61, R32, R154.reuse, R61 ;  /* 0x0000009a203d7224 */ /* 0x080fe200078e023d */
[----:B------:R-:W-:Y:S01]  /*9350*/  SHF.R.S32.HI R32, RZ, 0x18, R204 ;  /* 0x00000018ff207819 */ /* 0x000fe200000114cc */
[----:B------:R-:W-:Y:S01]  /*9360*/  IMAD R62, R91, R154, R62 ;  /* 0x0000009a5b3e7224 */ /* 0x000fe200078e023e */
[----:B------:R-:W-:Y:S01]  /*9370*/  I2IP.S8.S32.SAT R58, R59, R58, RZ ;  /* 0x0000003a3b3a7239 */ /* 0x000fe200000014ff */
[----:B------:R-:W-:Y:S01]  /*9380*/  IMAD R63, R176, R154, R63 ;  /* 0x0000009ab03f7224 */ /* 0x000fe200078e023f */
[----:B------:R-:W-:Y:S01]  /*9390*/  MOV R59, R202 ;  /* 0x000000ca003b7202 */ /* 0x000fe20000000f00 */
[-C--:B------:R-:W-:Y:S01]  /*93a0*/  IMAD R64, R33, R154.reuse, R64 ;  /* 0x0000009a21407224 */ /* 0x080fe200078e0240 */
[----:B------:R-:W-:Y:S01]  /*93b0*/  SHF.R.S32.HI R33, RZ, 0x18, R203 ;  /* 0x00000018ff217819 */ /* 0x000fe200000114cb */
[----:B------:R-:W-:Y:S01]  /*93c0*/  IMAD R65, R32, R154, R65 ;  /* 0x0000009a20417224 */ /* 0x000fe200078e0241 */
[----:B------:R-:W-:Y:S01]  /*93d0*/  SHF.R.S32.HI R32, RZ, 0x18, R201 ;  /* 0x00000018ff207819 */ /* 0x000fe200000114c9 */
[----:B------:R1:W-:Y:S01]  /*93e0*/  STS.128 [R189+0x6200], R104 ;  /* 0x00620068bd007388 */ /* 0x0003e20000000c00 */
[----:B------:R-:W-:Y:S01]  /*93f0*/  I2IP.S8.S32.SAT R62, R63, R62, RZ ;  /* 0x0000003e3f3e7239 */ /* 0x000fe200000014ff */
[-C--:B------:R-:W-:Y:S01]  /*9400*/  IMAD R66, R33, R154.reuse, R66 ;  /* 0x0000009a21427224 */ /* 0x080fe200078e0242 */
[----:B------:R-:W-:Y:S01]  /*9410*/  SHF.R.S32.HI R63, RZ, 0x18, R200 ;  /* 0x00000018ff3f7819 */ /* 0x000fe200000114c8 */
        /* <DEDUP_REMOVED lines=8> */
[----:B------:R-:W-:Y:S01]  /*94a0*/  IMAD.MOV.U32 R33, RZ, RZ, R234 ;  /* 0x000000ffff217224 */ /* 0x000fe200078e00ea */
[----:B------:R-:W-:Y:S01]  /*94b0*/  I2IP.S8.S32.SAT R101, R61, R60, R62 ;  /* 0x0000003c3d657239 */ /* 0x000fe2000000143e */
[----:B------:R-:W-:Y:S01]  /*94c0*/  IMAD R71, R178, R154, R71 ;  /* 0x0000009ab2477224 */ /* 0x000fe200078e0247 */
[----:B------:R-:W-:Y:S01]  /*94d0*/  I2IP.S8.S32.SAT R102, R65, R64, R66 ;  /* 0x0000004041667239 */ /* 0x000fe20000001442 */
        /* <DEDUP_REMOVED lines=23> */
[----:B------:R-:W-:Y:S01]  /*9650*/  I2IP.S8.S32.SAT R103, R69, R68, R70 ;  /* 0x0000004445677239 */ /* 0x000fe20000001446 */
[----:B------:R-:W-:Y:S01]  /*9660*/  IMAD R84, R33, R154, R84 ;  /* 0x0000009a21547224 */ /* 0x000fe200078e0254 */
[----:B------:R-:W-:Y:S01]  /*9670*/  I2IP.S8.S32.SAT R72, R73, R72, R74 ;  /* 0x0000004849487239 */ /* 0x000fe2000000144a */
[-C--:B------:R-:W-:Y:S01]  /*9680*/  IMAD R85, R32, R154.reuse, R85 ;  /* 0x0000009a20557224 */ /* 0x080fe200078e0255 */
[----:B------:R-:W-:Y:S01]  /*9690*/  SHF.R.S32.HI R32, RZ, 0x18, R226 ;  /* 0x00000018ff207819 */ /* 0x000fe200000114e2 */
[----:B------:R-:W-:Y:S01]  /*96a0*/  IMAD R86, R57, R154, R86 ;  /* 0x0000009a39567224 */ /* 0x000fe200078e0256 */
[----:B------:R-:W-:Y:S01]  /*96b0*/  SHF.R.S32.HI R57, RZ, 0x18, R224 ;  /* 0x00000018ff397819 */ /* 0x000fe200000114e0 */
[----:B------:R-:W-:Y:S01]  /*96c0*/  IMAD.MOV.U32 R33, RZ, RZ, R228 ;  /* 0x000000ffff217224 */ /* 0x000fe200078e00e4 */
[----:B------:R-:W-:Y:S01]  /*96d0*/  I2IP.S8.S32.SAT R73, R79, R78, RZ ;  /* 0x0000004e4f497239 */ /* 0x000fe200000014ff */
[----:B------:R-:W-:Y:S01]  /*96e0*/  IMAD R87, R182, R154, R87 ;  /* 0x0000009ab6577224 */ /* 0x000fe200078e0257 */
[----:B------:R-:W-:Y:S01]  /*96f0*/  I2IP.S8.S32.SAT R74, R83, R82, RZ ;  /* 0x00000052534a7239 */ /* 0x000fe200000014ff */
[----:B------:R-:W-:Y:S01]  /*9700*/  IMAD R130, R33, R154, R130 ;  /* 0x0000009a21827224 */ /* 0x000fe200078e0282 */
        /* <DEDUP_REMOVED lines=33> */
[-C--:B------:R-:W-:Y:S01]  /*9920*/  IMAD R40, R33, R154.reuse, R40 ;  /* 0x0000009a21287224 */ /* 0x080fe200078e0228 */
[----:B------:R-:W-:Y:S01]  /*9930*/  MOV R33, R147 ;  /* 0x0000009300217202 */ /* 0x000fe20000000f00 */
[-C--:B------:R-:W-:Y:S01]  /*9940*/  IMAD R41, R32, R154.reuse, R41 ;  /* 0x0000009a20297224 */ /* 0x080fe200078e0229 */
[----:B------:R-:W-:Y:S01]  /*9950*/  SHF.R.S32.HI R32, RZ, 0x18, R145 ;  /* 0x00000018ff207819 */ /* 0x000fe20000011491 */
[----:B------:R-:W-:Y:S01]  /*9960*/  IMAD R42, R57, R154, R42 ;  /* 0x0000009a392a7224 */ /* 0x000fe200078e022a */
[----:B------:R-:W-:Y:S01]  /*9970*/  I2IP.S8.S32.SAT R38, R39, R38, RZ ;  /* 0x0000002627267239 */ /* 0x000fe200000014ff */
[-C--:B------:R-:W-:Y:S01]  /*9980*/  IMAD R43, R159, R154.reuse, R43 ;  /* 0x0000009a9f2b7224 */ /* 0x080fe200078e022b */
[----:B------:R-:W-:Y:S01]  /*9990*/  SHF.R.S32.HI R39, RZ, 0x18, R143 ;  /* 0x00000018ff277819 */ /* 0x000fe2000001148f */
[----:B------:R-:W-:Y:S01]  /*99a0*/  IMAD R44, R33, R154, R44 ;  /* 0x0000009a212c7224 */ /* 0x000fe200078e022c */
[----:B------:R-:W-:Y:S01]  /*99b0*/  MOV R33, R252 ;  /* 0x000000fc00217202 */ /* 0x000fe20000000f00 */
[-C--:B------:R-:W-:Y:S01]  /*99c0*/  IMAD R45, R32, R154.reuse, R45 ;  /* 0x0000009a202d7224 */ /* 0x080fe200078e022d */
[----:B------:R-:W-:Y:S01]  /*99d0*/  SHF.R.S32.HI R32, RZ, 0x18, R250 ;  /* 0x00000018ff207819 */ /* 0x000fe200000114fa */
[----:B------:R-:W-:Y:S01]  /*99e0*/  IMAD R46, R39, R154, R46 ;  /* 0x0000009a272e7224 */ /* 0x000fe200078e022e */
[----:B------:R-:W-:Y:S01]  /*99f0*/  I2IP.S8.S32.SAT R63, R37, R36, R38 ;  /* 0x00000024253f7239 */ /* 0x000fe20000001426 */
[-C--:B------:R-:W-:Y:S01]  /*9a00*/  IMAD R47, R160, R154.reuse, R47 ;  /* 0x0000009aa02f7224 */ /* 0x080fe200078e022f */
[----:B------:R-:W-:Y:S01]  /*9a10*/  SHF.R.S32.HI R37, RZ, 0x18, R248 ;  /* 0x00000018ff257819 */ /* 0x000fe200000114f8 */
        /* <DEDUP_REMOVED lines=45> */
[----:B------:R-:W-:Y:S01]  /*9cf0*/  SHF.R.S32.HI R32, RZ, 0x18, R187 ;  /* 0x00000018ff207819 */ /* 0x000fe200000114bb */
[----:B------:R1:W-:Y:S01]  /*9d00*/  STS.128 [R188+UR4+0x7200], R100 ;  /* 0x00720064bc007988 */ /* 0x0003e20008000c04 */
[----:B------:R-:W-:Y:S01]  /*9d10*/  I2IP.S8.S32.SAT R43, R55, R54, RZ ;  /* 0x00000036372b7239 */ /* 0x000fe200000014ff */
[----:B------:R-:W-:Y:S01]  /*9d20*/  IMAD R18, R37, R154, R18 ;  /* 0x0000009a25127224 */ /* 0x000fe200078e0212 */
[----:B------:R-:W-:Y:S01]  /*9d30*/  SHF.R.S32.HI R37, RZ, 0x18, R170 ;  /* 0x00000018ff257819 */ /* 0x000fe200000114aa */
[----:B------:R-:W-:Y:S01]  /*9d40*/  IMAD.MOV.U32 R33, RZ, RZ, R151 ;  /* 0x000000ffff217224 */ /* 0x000fe200078e0097 */
[----:B------:R-:W-:Y:S01]  /*9d50*/  I2IP.S8.S32.SAT R41, R45, R44, R41 ;  /* 0x0000002c2d297239 */ /* 0x000fe20000001429 */
[----:B------:R-:W-:Y:S01]  /*9d60*/  IMAD R19, R184, R154, R19 ;  /* 0x0000009ab8137224 */ /* 0x000fe200078e0213 */
[----:B------:R-:W-:Y:S01]  /*9d70*/  I2IP.S8.S32.SAT R42, R49, R48, R42 ;  /* 0x00000030312a7239 */ /* 0x000fe2000000142a */
[----:B------:R1:W-:Y:S01]  /*9d80*/  STS.128 [R189+0x7200], R72 ;  /* 0x00720048bd007388 */ /* 0x0003e20000000c00 */
[----:B------:R-:W-:Y:S01]  /*9d90*/  I2IP.S8.S32.SAT R43, R53, R52, R43 ;  /* 0x00000034352b7239 */ /* 0x000fe2000000142b */
[-C--:B------:R-:W-:Y:S01]  /*9da0*/  IMAD R16, R33, R154.reuse, R16 ;  /* 0x0000009a21107224 */ /* 0x080fe200078e0210 */
[----:B------:R-:W-:Y:S01]  /*9db0*/  MOV R33, R169 ;  /* 0x000000a900217202 */ /* 0x000fe20000000f00 */
[-C--:B------:R-:W-:Y:S01]  /*9dc0*/  IMAD R17, R32, R154.reuse, R17 ;  /* 0x0000009a20117224 */ /* 0x080fe200078e0211 */
[----:B------:R-:W-:Y:S01]  /*9dd0*/  SHF.R.S32.HI R32, RZ, 0x18, R168 ;  /* 0x00000018ff207819 */ /* 0x000fe200000114a8 */
[-C--:B------:R-:W-:Y:S01]  /*9de0*/  IMAD R22, R37, R154.reuse, R22 ;  /* 0x0000009a25167224 */ /* 0x080fe200078e0216 */
[----:B------:R-:W-:Y:S01]  /*9df0*/  SHF.R.S32.HI R37, RZ, 0x18, R167 ;  /* 0x00000018ff257819 */ /* 0x000fe200000114a7 */
[----:B------:R1:W-:Y:S01]  /*9e00*/  STS.128 [R188+UR4+0x8200], R60 ;  /* 0x0082003cbc007988 */ /* 0x0003e20008000c04 */
[----:B------:R-:W-:Y:S01]  /*9e10*/  SHF.R.S32.HI R39, RZ, 0x18, R94 ;  /* 0x00000018ff277819 */ /* 0x000fe2000001145e */
[----:B------:R-:W-:Y:S01]  /*9e20*/  IMAD R23, R88, R154, R23 ;  /* 0x0000009a58177224 */ /* 0x000fe200078e0217 */
[----:B------:R-:W-:Y:S01]  /*9e30*/  I2IP.S8.S32.SAT R44, R7, R6, RZ ;  /* 0x00000006072c7239 */ /* 0x000fe200000014ff */
[----:B------:R-:W-:Y:S01]  /*9e40*/  IMAD R20, R33, R154, R20 ;  /* 0x0000009a21147224 */ /* 0x000fe200078e0214 */
[----:B------:R-:W-:Y:S01]  /*9e50*/  MOV R33, R166 ;  /* 0x000000a600217202 */ /* 0x000fe20000000f00 */
[----:B------:R-:W-:Y:S01]  /*9e60*/  IMAD R21, R32, R154, R21 ;  /* 0x0000009a20157224 */ /* 0x000fe200078e0215 */
[----:B------:R-:W-:Y:S01]  /*9e70*/  SHF.R.S32.HI R32, RZ, 0x18, R165 ;  /* 0x00000018ff207819 */ /* 0x000fe200000114a5 */
[----:B------:R1:W-:Y:S01]  /*9e80*/  STS.128 [R189+0x8200], R40 ;  /* 0x00820028bd007388 */ /* 0x0003e20000000c00 */
[----:B------:R-:W-:Y:S01]  /*9e90*/  I2IP.S8.S32.SAT R45, R11, R10, RZ ;  /* 0x0000000a0b2d7239 */ /* 0x000fe200000014ff */
[----:B------:R-:W-:Y:S01]  /*9ea0*/  IMAD R26, R37, R154, R26 ;  /* 0x0000009a251a7224 */ /* 0x000fe200078e021a */
[----:B------:R-:W-:Y:S01]  /*9eb0*/  MOV R37, R98 ;  /* 0x0000006200257202 */ /* 0x000fe20000000f00 */
[----:B------:R-:W-:Y:S01]  /*9ec0*/  IMAD R27, R90, R154, R27 ;  /* 0x0000009a5a1b7224 */ /* 0x000fe200078e021b */
[----:B------:R-:W-:Y:S01]  /*9ed0*/  I2IP.S8.S32.SAT R46, R15, R14, RZ ;  /* 0x0000000e0f2e7239 */ /* 0x000fe200000014ff */
[-C--:B------:R-:W-:Y:S01]  /*9ee0*/  IMAD R24, R33, R154.reuse, R24 ;  /* 0x0000009a21187224 */ /* 0x080fe200078e0218 */
[----:B------:R-:W-:Y:S01]  /*9ef0*/  SHF.R.S32.HI R33, RZ, 0x18, R99 ;  /* 0x00000018ff217819 */ /* 0x000fe20000011463 */
[----:B------:R-:W-:Y:S01]  /*9f00*/  IMAD R25, R32, R154, R25 ;  /* 0x0000009a20197224 */ /* 0x000fe200078e0219 */
[----:B------:R-:W-:Y:S02]  /*9f10*/  SHF.R.S32.HI R32, RZ, 0x18, R95 ;  /* 0x00000018ff207819 */ /* 0x000fe4000001145f */
[----:B------:R-:W-:Y:S01]  /*9f20*/  I2IP.S8.S32.SAT R47, R19, R18, RZ ;  /* 0x00000012132f7239 */ /* 0x000fe200000014ff */
[----:B------:R-:W-:Y:S01]  /*9f30*/  IMAD R30, R33, R154, R30 ;  /* 0x0000009a211e7224 */ /* 0x000fe200078e021e */
[----:B------:R-:W-:Y:S01]  /*9f40*/  I2IP.S8.S32.SAT R44, R3, R0, R44 ;  /* 0x00000000032c7239 */ /* 0x000fe2000000142c */
[----:B------:R-:W-:Y:S01]  /*9f50*/  IMAD R31, R92, R154, R31 ;  /* 0x0000009a5c1f7224 */ /* 0x000fe200078e021f */
[----:B------:R-:W-:Y:S01]  /*9f60*/  I2IP.S8.S32.SAT R45, R5, R4, R45 ;  /* 0x00000004052d7239 */ /* 0x000fe2000000142d */
[----:B------:R-:W-:Y:S01]  /*9f70*/  IMAD R28, R37, R154, R28 ;  /* 0x0000009a251c7224 */ /* 0x000fe200078e021c */
[----:B------:R-:W-:Y:S01]  /*9f80*/  I2IP.S8.S32.SAT R46, R9, R8, R46 ;  /* 0x00000008092e7239 */ /* 0x000fe2000000142e */
[----:B------:R-:W-:Y:S01]  /*9f90*/  IMAD R29, R32, R154, R29 ;  /* 0x0000009a201d7224 */ /* 0x000fe200078e021d */
[----:B------:R-:W-:Y:S01]  /*9fa0*/  I2IP.S8.S32.SAT R47, R13, R12, R47 ;  /* 0x0000000c0d2f7239 */ /* 0x000fe2000000142f */
[----:B------:R-:W-:Y:S01]  /*9fb0*/  IMAD R34, R39, R154, R34 ;  /* 0x0000009a27227224 */ /* 0x000fe200078e0222 */
[----:B------:R-:W-:Y:S01]  /*9fc0*/  I2IP.S8.S32.SAT R26, R27, R26, RZ ;  /* 0x0000001a1b1a7239 */ /* 0x000fe200000014ff */
[----:B------:R-:W-:Y:S01]  /*9fd0*/  IMAD R35, R93, R154, R35 ;  /* 0x0000009a5d237224 */ /* 0x000fe200078e0223 */
[----:B------:R-:W-:Y:S01]  /*9fe0*/  I2IP.S8.S32.SAT R32, R23, R22, RZ ;  /* 0x0000001617207239 */ /* 0x000fe200000014ff */
[----:B------:R1:W-:Y:S01]  /*9ff0*/  STS.128 [R188+UR4+0x9200], R44 ;  /* 0x0092002cbc007988 */ /* 0x0003e20008000c04 */
[----:B------:R-:W-:Y:S02]  /*a000*/  I2IP.S8.S32.SAT R30, R31, R30, RZ ;  /* 0x0000001e1f1e7239 */ /* 0x000fe400000014ff */
[----:B------:R-:W-:Y:S02]  /*a010*/  I2IP.S8.S32.SAT R27, R35, R34, RZ ;  /* 0x00000022231b7239 */ /* 0x000fe400000014ff */
[----:B------:R-:W-:Y:S02]  /*a020*/  I2IP.S8.S32.SAT R32, R17, R16, R32 ;  /* 0x0000001011207239 */ /* 0x000fe40000001420 */
[----:B------:R-:W-:Y:S02]  /*a030*/  I2IP.S8.S32.SAT R33, R21, R20, R26 ;  /* 0x0000001415217239 */ /* 0x000fe4000000141a */
[----:B------:R-:W-:Y:S02]  /*a040*/  I2IP.S8.S32.SAT R34, R25, R24, R30 ;  /* 0x0000001819227239 */ /* 0x000fe4000000141e */
[----:B------:R-:W-:Y:S05]  /*a050*/  I2IP.S8.S32.SAT R35, R29, R28, R27 ;  /* 0x0000001c1d237239 */ /* 0x000fea000000141b */
[----:B------:R1:W-:Y:S01]  /*a060*/  STS.128 [R189+0x9200], R32 ;  /* 0x00920020bd007388 */ /* 0x0003e20000000c00 */
[----:B------:R-:W-:Y:S01]  /*a070*/  @!PT LDS RZ, [RZ] ;  /* 0x00000000fffff984 */ /* 0x000fe20000000800 */
[----:B------:R-:W-:Y:S01]  /*a080*/  @!PT LDS RZ, [RZ] ;  /* 0x00000000fffff984 */ /* 0x000fe20000000800 */
[----:B------:R-:W-:Y:S01]  /*a090*/  @!PT LDS RZ, [RZ] ;  /* 0x00000000fffff984 */ /* 0x000fe20000000800 */
[----:B------:R-:W-:Y:S01]  /*a0a0*/  @!PT LDS RZ, [RZ] ;  /* 0x00000000fffff984 */ /* 0x000fe20000000800 */
[----:B------:R2:W-:Y:S07]  /*a0b0*/  MEMBAR.ALL.CTA ;  /* 0x0000000000007992 */ /* 0x0005ee0000008000 */
[----:B--2---:R-:W2:Y:S02]  /*a0c0*/  FENCE.VIEW.ASYNC.S ;  /* 0x00000000000073c6 */ /* 0x004ea40000000000 */
[----:B--2---:R-:W-:Y:S06]  /*a0d0*/  BAR.SYNC.DEFER_BLOCKING 0x1, 0x80 ;  /* 0x0042000000007b1d */ /* 0x004fec0000010000 */
[----:B------:R-:W-:Y:S05]  /*a0e0*/  @P1 BRA `(.L_x_124) ;  /* 0x0000000000781947 */ /* 0x000fea0003800000 */
[----:B------:R-:W2:Y:S01]  /*a0f0*/  LDCU.64 UR6, c[0x0][0x348] ;  /* 0x00006900ff0677ac */ /* 0x000ea20008000a00 */
[----:B------:R-:W-:Y:S02]  /*a100*/  UIMAD UR9, UR47, 0xa0, URZ ;  /* 0x000000a02f0978a4 */ /* 0x000fe4000f8e02ff */
[----:B------:R-:W-:Y:S02]  /*a110*/  USHF.L.U32 UR10, UR46, 0x7, URZ ;  /* 0x000000072e0a7899 */ /* 0x000fe400080006ff */
[----:B------:R-:W-:Y:S01]  /*a120*/  UIADD3 UR8, UPT, UPT, UR4, 0x5200, URZ ;  /* 0x0000520004087890 */ /* 0x000fe2000fffe0ff */
[----:B------:R-:W-:Y:S01]  /*a130*/  UMOV UR11, UR36 ;  /* 0x00000024000b7c82 */ /* 0x000fe20008000000 */
[----:B------:R-:W-:Y:S02]  /*a140*/  UIADD3 UR24, UPT, UPT, UR4, 0x6200, URZ ;  /* 0x0000620004187890 */ /* 0x000fe4000fffe0ff */
[----:B------:R-:W-:Y:S01]  /*a150*/  UIADD3 UR25, UPT, UPT, UR9, 0x20, URZ ;  /* 0x0000002009197890 */ /* 0x000fe2000fffe0ff */
[----:B------:R-:W-:Y:S01]  /*a160*/  UMOV UR27, UR36 ;  /* 0x00000024001b7c82 */ /* 0x000fe20008000000 */
[----:B------:R-:W-:Y:S01]  /*a170*/  UMOV UR26, UR10 ;  /* 0x0000000a001a7c82 */ /* 0x000fe20008000000 */
[----:B------:R-:W-:Y:S02]  /*a180*/  UIADD3 UR16, UPT, UPT, UR4, 0x7200, URZ ;  /* 0x0000720004107890 */ /* 0x000fe4000fffe0ff */
[----:B--2---:R-:W-:Y:S02]  /*a190*/  UIADD3 UR6, UP0, UPT, UR6, 0x680, URZ ;  /* 0x0000068006067890 */ /* 0x004fe4000ff1e0ff */
[----:B------:R-:W-:Y:S02]  /*a1a0*/  UIADD3 UR17, UPT, UPT, UR9, 0x40, URZ ;  /* 0x0000004009117890 */ /* 0x000fe4000fffe0ff */
[----:B------:R-:W-:Y:S01]  /*a1b0*/  UIADD3.X UR7, UPT, UPT, URZ, UR7, URZ, UP0, !UPT ;  /* 0x00000007ff077290 */ /* 0x000fe200087fe4ff */
[----:B------:R-:W-:Y:S01]  /*a1c0*/  UMOV UR19, UR36 ;  /* 0x0000002400137c82 */ /* 0x000fe20008000000 */
[----:B------:R-:W-:Y:S01]  /*a1d0*/  UMOV UR18, UR10 ;  /* 0x0000000a00127c82 */ /* 0x000fe20008000000 */
[----:B------:R-:W-:Y:S02]  /*a1e0*/  UIADD3 UR20, UPT, UPT, UR4, 0x8200, URZ ;  /* 0x0000820004147890 */ /* 0x000fe4000fffe0ff */
[----:B------:R-:W-:Y:S01]  /*a1f0*/  UIADD3 UR21, UPT, UPT, UR9, 0x60, URZ ;  /* 0x0000006009157890 */ /* 0x000fe2000fffe0ff */
[----:B------:R-:W-:Y:S03]  /*a200*/  UMOV UR23, UR36 ;  /* 0x0000002400177c82 */ /* 0x000fe60008000000 */
[----:B------:R2:W-:Y:S01]  /*a210*/  UTMASTG.3D [UR8], [UR6] ;  /* 0x00000008060073b5 */ /* 0x0005e20008010000 */
[----:B------:R-:W-:Y:S01]  /*a220*/  UMOV UR22, UR10 ;  /* 0x0000000a00167c82 */ /* 0x000fe20008000000 */
[----:B------:R-:W-:Y:S02]  /*a230*/  UIADD3 UR12, UPT, UPT, UR4, 0x9200, URZ ;  /* 0x00009200040c7890 */ /* 0x000fe4000fffe0ff */
[----:B------:R-:W-:Y:S01]  /*a240*/  UIADD3 UR13, UPT, UPT, UR9, 0x80, URZ ;  /* 0x00000080090d7890 */ /* 0x000fe2000fffe0ff */
[----:B------:R-:W-:Y:S01]  /*a250*/  UMOV UR15, UR36 ;  /* 0x00000024000f7c82 */ /* 0x000fe20008000000 */
[----:B------:R-:W-:Y:S01]  /*a260*/  UMOV UR14, UR10 ;  /* 0x0000000a000e7c82 */ /* 0x000fe20008000000 */
[----:B------:R2:W-:Y:S01]  /*a270*/  UTMASTG.3D [UR24], [UR6] ;  /* 0x00000018060073b5 */ /* 0x0005e20008010000 */
[----:B------:R2:W-:Y:S01]  /*a280*/  UTMASTG.3D [UR16], [UR6] ;  /* 0x00000010060073b5 */ /* 0x0005e20008010000 */
[----:B------:R2:W-:Y:S04]  /*a290*/  UTMASTG.3D [UR20], [UR6] ;  /* 0x00000014060073b5 */ /* 0x0005e80008010000 */
[----:B------:R2:W-:Y:S01]  /*a2a0*/  UTMASTG.3D [UR12], [UR6] ;  /* 0x0000000c060073b5 */ /* 0x0005e20008010000 */
[----:B------:R0:W-:Y:S01]  /*a2b0*/  UTMACMDFLUSH ;  /* 0x00000000000079b7 */ /* 0x0001e20000000000 */
[----:B--2---:R-:W-:Y:S04]  /*a2c0*/  DEPBAR.LE SB0, 0x0 ;  /* 0x000080000000791a */ /* 0x004fe80000000000 */
.L_x_124:
[----:B------:R-:W-:Y:S05]  /*a2d0*/  BSYNC.RECONVERGENT B0 ;  /* 0x0000000000007941 */ /* 0x000fea0003800200 */
.L_x_123:
[----:B------:R-:W-:Y:S01]  /*a2e0*/  UISETP.NE.AND UP2, UPT, UR48, URZ, UPT ;  /* 0x000000ff3000728c */ /* 0x000fe2000bf45270 */
[----:B------:R-:W-:Y:S01]  /*a2f0*/  BAR.SYNC.DEFER_BLOCKING 0x1, 0x80 ;  /* 0x0042000000007b1d */ /* 0x000fe20000010000 */
[----:B------:R-:W-:Y:S02]  /*a300*/  UISETP.NE.AND UP0, UPT, UR45, 0x2, UPT ;  /* 0x000000022d00788c */ /* 0x000fe4000bf05270 */
[----:B------:R-:W-:Y:S02]  /*a310*/  UISETP.NE.AND UP1, UPT, UR5, 0x3, UPT ;  /* 0x000000030500788c */ /* 0x000fe4000bf25270 */
[----:B------:R-:W-:Y:S02]  /*a320*/  USEL UR6, URZ, 0x1, UP0 ;  /* 0x00000001ff067887 */ /* 0x000fe40008000000 */
[----:B------:R-:W-:Y:S02]  /*a330*/  USEL UR4, URZ, 0x1, UP1 ;  /* 0x00000001ff047887 */ /* 0x000fe40008800000 */
[----:B------:R-:W-:Y:S02]  /*a340*/  UIADD3 UR47, UPT, UPT, UR37, UR57, URZ ;  /* 0x00000039252f7290 */ /* 0x000fe4000fffe0ff */
[----:B------:R-:W-:Y:S02]  /*a350*/  UIADD3 UR46, UPT, UPT, UR38, UR56, URZ ;  /* 0x00000038262e7290 */ /* 0x000fe4000fffe0ff */
[----:B------:R-:W-:Y:S02]  /*a360*/  USEL UR18, UR45, URZ, UP0 ;  /* 0x000000ff2d127287 */ /* 0x000fe40008000000 */
[----:B------:R-:W-:Y:S02]  /*a370*/  USEL UR43, UR5, URZ, UP1 ;  /* 0x000000ff052b7287 */ /* 0x000fe40008800000 */
[----:B------:R-:W-:Y:S02]  /*a380*/  ULOP3.LUT UR49, UR49, UR6, URZ, 0x3c, !UPT ;  /* 0x0000000631317292 */ /* 0x000fe4000f8e3cff */
[----:B------:R-:W-:Y:S01]  /*a390*/  ULOP3.LUT UR50, UR50, UR4, URZ, 0x3c, !UPT ;  /* 0x0000000432327292 */ /* 0x000fe2000f8e3cff */
[----:B------:R-:W-:Y:S01]  /*a3a0*/  UMOV UR36, UR51 ;  /* 0x0000003300247c82 */ /* 0x000fe20008000000 */
[----:B------:R-:W-:Y:S10]  /*a3b0*/  BRA.U UP2, `(.L_x_125) ;  /* 0xffffffb102e87547 */ /* 0x000ff4000b83ffff */
[----:B------:R-:W-:Y:S05]  /*a3c0*/  EXIT ;  /* 0x000000000000794d */ /* 0x000fea0003800000 */
.L_x_25:
[----:B--2---:R2:W3:Y:S02]  /*a3d0*/  SYNCS.PHASECHK.TRANS64.TRYWAIT P0, [R3+URZ+0x160], R2 ;  /* 0x00016002030075a7 */ /* 0x0044e400080011ff */
[----:B---3--:R-:W-:Y:S05]  /*a3e0*/  @!P0 NANOSLEEP.SYNCS 0x989680 ;  /* 0x009896800000895d */ /* 0x008fea0003900000 */
[----:B------:R-:W3:Y:S02]  /*a3f0*/  @!P0 SYNCS.PHASECHK.TRANS64 P0, [R3+URZ+0x160], R2 ;  /* 0x00016002030085a7 */ /* 0x000ee400080010ff */
[----:B---3--:R-:W-:Y:S05]  /*a400*/  @!P0 BRA `(.L_x_25) ;  /* 0xfffffffc00f08947 */ /* 0x008fea000383ffff */
[----:B------:R-:W-:Y:S05]  /*a410*/  BRA `(.L_x_126) ;  /* 0xffffff74007c7947 */ /* 0x000fea000383ffff */
.L_x_28:
[----:B-1----:R-:W-:Y:S07]  /*a420*/  MOV R0, UR33 ;  /* 0x0000002100007c02 */ /* 0x002fee0008000f00 */
.L_x_127:
[----:B-1----:R1:W2:Y:S02]  /*a430*/  SYNCS.PHASECHK.TRANS64.TRYWAIT P0, [R0+URZ+0x70], R3 ;  /* 0x00007003000075a7 */ /* 0x0022a400080011ff */
[----:B--2---:R-:W-:Y:S05]  /*a440*/  @!P0 NANOSLEEP.SYNCS 0x989680 ;  /* 0x009896800000895d */ /* 0x004fea0003900000 */
[----:B------:R-:W2:Y:S02]  /*a450*/  @!P0 SYNCS.PHASECHK.TRANS64 P0, [R0+URZ+0x70], R3 ;  /* 0x00007003000085a7 */ /* 0x000ea400080010ff */
[----:B--2---:R-:W-:Y:S05]  /*a460*/  @!P0 BRA `(.L_x_127) ;  /* 0xfffffffc00f08947 */ /* 0x004fea000383ffff */
[----:B------:R-:W-:Y:S05]  /*a470*/  BRA `(.L_x_27) ;  /* 0xffffff7400d87947 */ /* 0x000fea000383ffff */
.L_x_35:
[----:B-1----:R-:W-:Y:S07]  /*a480*/  MOV R0, UR17 ;  /* 0x0000001100007c02 */ /* 0x002fee0008000f00 */
.L_x_128:
[----:B-1----:R1:W2:Y:S02]  /*a490*/  SYNCS.PHASECHK.TRANS64.TRYWAIT P0, [R0+URZ+0x70], R3 ;  /* 0x00007003000075a7 */ /* 0x0022a400080011ff */
[----:B--2---:R-:W-:Y:S05]  /*a4a0*/  @!P0 NANOSLEEP.SYNCS 0x989680 ;  /* 0x009896800000895d */ /* 0x004fea0003900000 */
[----:B------:R-:W2:Y:S02]  /*a4b0*/  @!P0 SYNCS.PHASECHK.TRANS64 P0, [R0+URZ+0x70], R3 ;  /* 0x00007003000085a7 */ /* 0x000ea400080010ff */
[----:B--2---:R-:W-:Y:S05]  /*a4c0*/  @!P0 BRA `(.L_x_128) ;  /* 0xfffffffc00f08947 */ /* 0x004fea000383ffff */
[----:B------:R-:W-:Y:S05]  /*a4d0*/  BRA `(.L_x_34) ;  /* 0xffffff7800947947 */ /* 0x000fea000383ffff */
.L_x_40:
[----:B-1----:R1:W2:Y:S02]  /*a4e0*/  SYNCS.PHASECHK.TRANS64.TRYWAIT P0, [R3+URZ+0x100], R0 ;  /* 0x00010000030075a7 */ /* 0x0022a400080011ff */
[----:B--2---:R-:W-:Y:S05]  /*a4f0*/  @!P0 NANOSLEEP.SYNCS 0x989680 ;  /* 0x009896800000895d */ /* 0x004fea0003900000 */
[----:B------:R-:W2:Y:S02]  /*a500*/  @!P0 SYNCS.PHASECHK.TRANS64 P0, [R3+URZ+0x100], R0 ;  /* 0x00010000030085a7 */ /* 0x000ea400080010ff */
[----:B--2---:R-:W-:Y:S05]  /*a510*/  @!P0 BRA `(.L_x_40) ;  /* 0xfffffffc00f08947 */ /* 0x004fea000383ffff */
[----:B------:R-:W-:Y:S05]  /*a520*/  BRA `(.L_x_129) ;  /* 0xffffff7c00387947 */ /* 0x000fea000383ffff */
.L_x_44:
[----:B-1----:R-:W-:-:S07]  /*a530*/  MOV R0, UR4 ;  /* 0x0000000400007c02 */ /* 0x002fce0008000f00 */
.L_x_130:
[----:B-1----:R1:W2:Y:S02]  /*a540*/  SYNCS.PHASECHK.TRANS64.TRYWAIT P0, [R0+URZ], R3 ;  /* 0x00000003000075a7 */ /* 0x0022a400080011ff */
[----:B--2---:R-:W-:Y:S05]  /*a550*/  @!P0 NANOSLEEP.SYNCS 0x989680 ;  /* 0x009896800000895d */ /* 0x004fea0003900000 */
[----:B------:R-:W2:Y:S02]  /*a560*/  @!P0 SYNCS.PHASECHK.TRANS64 P0, [R0+URZ], R3 ;  /* 0x00000003000085a7 */ /* 0x000ea400080010ff */
[----:B--2---:R-:W-:Y:S05]  /*a570*/  @!P0 BRA `(.L_x_130) ;  /* 0xfffffffc00f08947 */ /* 0x004fea000383ffff */
[----:B------:R-:W-:Y:S05]  /*a580*/  BRA `(.L_x_131) ;  /* 0xffffff8000dc7947 */ /* 0x000fea000383ffff */
.L_x_45:
[----:B------:R-:W-:-:S07]  /*a590*/  MOV R0, UR5 ;  /* 0x0000000500007c02 */ /* 0x000fce0008000f00 */
.L_x_132:
[----:B-1----:R1:W2:Y:S02]  /*a5a0*/  SYNCS.PHASECHK.TRANS64.TRYWAIT P0, [R0+URZ], R3 ;  /* 0x00000003000075a7 */ /* 0x0022a400080011ff */
[----:B--2---:R-:W-:Y:S05]  /*a5b0*/  @!P0 NANOSLEEP.SYNCS 0x989680 ;  /* 0x009896800000895d */ /* 0x004fea0003900000 */
[----:B------:R-:W2:Y:S02]  /*a5c0*/  @!P0 SYNCS.PHASECHK.TRANS64 P0, [R0+URZ], R3 ;  /* 0x00000003000085a7 */ /* 0x000ea400080010ff */
[----:B--2---:R-:W-:Y:S05]  /*a5d0*/  @!P0 BRA `(.L_x_132) ;  /* 0xfffffffc00f08947 */ /* 0x004fea000383ffff */
[----:B------:R-:W-:Y:S05]  /*a5e0*/  BRA `(.L_x_133) ;  /* 0xffffff8000e87947 */ /* 0x000fea000383ffff */
.L_x_46:
[----:B------:R-:W-:-:S07]  /*a5f0*/  MOV R0, UR5 ;  /* 0x0000000500007c02 */ /* 0x000fce0008000f00 */
.L_x_134:
[----:B-1----:R1:W2:Y:S02]  /*a600*/  SYNCS.PHASECHK.TRANS64.TRYWAIT P0, [R0+URZ], R3 ;  /* 0x00000003000075a7 */ /* 0x0022a400080011ff */
[----:B--2---:R-:W-:Y:S05]  /*a610*/  @!P0 NANOSLEEP.SYNCS 0x989680 ;  /* 0x009896800000895d */ /* 0x004fea0003900000 */
[----:B------:R-:W2:Y:S02]  /*a620*/  @!P0 SYNCS.PHASECHK.TRANS64 P0, [R0+URZ], R3 ;  /* 0x00000003000085a7 */ /* 0x000ea400080010ff */
[----:B--2---:R-:W-:Y:S05]  /*a630*/  @!P0 BRA `(.L_x_134) ;  /* 0xfffffffc00f08947 */ /* 0x004fea000383ffff */
[----:B------:R-:W-:Y:S05]  /*a640*/  BRA `(.L_x_135) ;  /* 0xffffff8000f47947 */ /* 0x000fea000383ffff */
.L_x_47:
[----:B------:R-:W-:-:S07]  /*a650*/  MOV R0, UR5 ;  /* 0x0000000500007c02 */ /* 0x000fce0008000f00 */
.L_x_136:
[----:B-1----:R1:W2:Y:S02]  /*a660*/  SYNCS.PHASECHK.TRANS64.TRYWAIT P0, [R0+URZ], R3 ;  /* 0x00000003000075a7 */ /* 0x0022a400080011ff */
[----:B--2---:R-:W-:Y:S05]  /*a670*/  @!P0 NANOSLEEP.SYNCS 0x989680 ;  /* 0x009896800000895d */ /* 0x004fea0003900000 */
[----:B------:R-:W2:Y:S02]  /*a680*/  @!P0 SYNCS.PHASECHK.TRANS64 P0, [R0+URZ], R3 ;  /* 0x00000003000085a7 */ /* 0x000ea400080010ff */
[----:B--2---:R-:W-:Y:S05]  /*a690*/  @!P0 BRA `(.L_x_136) ;  /* 0xfffffffc00f08947 */ /* 0x004fea000383ffff */
[----:B------:R-:W-:Y:S05]  /*a6a0*/  BRA `(.L_x_137) ;  /* 0xffffff8400007947 */ /* 0x000fea000383ffff */
.L_x_48:
[----:B------:R-:W-:-:S07]  /*a6b0*/  MOV R0, UR5 ;  /* 0x0000000500007c02 */ /* 0x000fce0008000f00 */
.L_x_138:
[----:B-1----:R1:W2:Y:S02]  /*a6c0*/  SYNCS.PHASECHK.TRANS64.TRYWAIT P0, [R0+URZ], R3 ;  /* 0x00000003000075a7 */ /* 0x0022a400080011ff */
[----:B--2---:R-:W-:Y:S05]  /*a6d0*/  @!P0 NANOSLEEP.SYNCS 0x989680 ;  /* 0x009896800000895d */ /* 0x004fea0003900000 */
[----:B------:R-:W2:Y:S02]  /*a6e0*/  @!P0 SYNCS.PHASECHK.TRANS64 P0, [R0+URZ], R3 ;  /* 0x00000003000085a7 */ /* 0x000ea400080010ff */
[----:B--2---:R-:W-:Y:S05]  /*a6f0*/  @!P0 BRA `(.L_x_138) ;  /* 0xfffffffc00f08947 */ /* 0x004fea000383ffff */
[----:B------:R-:W-:Y:S05]  /*a700*/  BRA `(.L_x_139) ;  /* 0xffffff84000c7947 */ /* 0x000fea000383ffff */
.L_x_49:
[----:B------:R-:W-:-:S07]  /*a710*/  MOV R0, UR5 ;  /* 0x0000000500007c02 */ /* 0x000fce0008000f00 */
.L_x_140:
[----:B-1----:R1:W2:Y:S02]  /*a720*/  SYNCS.PHASECHK.TRANS64.TRYWAIT P0, [R0+URZ], R3 ;  /* 0x00000003000075a7 */ /* 0x0022a400080011ff */
[----:B--2---:R-:W-:Y:S05]  /*a730*/  @!P0 NANOSLEEP.SYNCS 0x989680 ;  /* 0x009896800000895d */ /* 0x004fea0003900000 */
[----:B------:R-:W2:Y:S02]  /*a740*/  @!P0 SYNCS.PHASECHK.TRANS64 P0, [R0+URZ], R3 ;  /* 0x00000003000085a7 */ /* 0x000ea400080010ff */
[----:B--2---:R-:W-:Y:S05]  /*a750*/  @!P0 BRA `(.L_x_140) ;  /* 0xfffffffc00f08947 */ /* 0x004fea000383ffff */
[----:B------:R-:W-:Y:S05]  /*a760*/  BRA `(.L_x_141) ;  /* 0xffffff8400187947 */ /* 0x000fea000383ffff */
.L_x_50:
[----:B------:R-:W-:-:S07]  /*a770*/  MOV R0, UR5 ;  /* 0x0000000500007c02 */ /* 0x000fce0008000f00 */
.L_x_142:
[----:B-1----:R1:W2:Y:S02]  /*a780*/  SYNCS.PHASECHK.TRANS64.TRYWAIT P0, [R0+URZ], R3 ;  /* 0x00000003000075a7 */ /* 0x0022a400080011ff */
[----:B--2---:R-:W-:Y:S05]  /*a790*/  @!P0 NANOSLEEP.SYNCS 0x989680 ;  /* 0x009896800000895d */ /* 0x004fea0003900000 */
[----:B------:R-:W2:Y:S02]  /*a7a0*/  @!P0 SYNCS.PHASECHK.TRANS64 P0, [R0+URZ], R3 ;  /* 0x00000003000085a7 */ /* 0x000ea400080010ff */
[----:B--2---:R-:W-:Y:S05]  /*a7b0*/  @!P0 BRA `(.L_x_142) ;  /* 0xfffffffc00f08947 */ /* 0x004fea000383ffff */
[----:B------:R-:W-:Y:S05]  /*a7c0*/  BRA `(.L_x_143) ;  /* 0xffffff8400247947 */ /* 0x000fea000383ffff */
.L_x_51:
[----:B------:R-:W-:-:S07]  /*a7d0*/  MOV R0, UR5 ;  /* 0x0000000500007c02 */ /* 0x000fce0008000f00 */
.L_x_144:
[----:B-1----:R1:W2:Y:S02]  /*a7e0*/  SYNCS.PHASECHK.TRANS64.TRYWAIT P0, [R0+URZ], R3 ;  /* 0x00000003000075a7 */ /* 0x0022a400080011ff */
[----:B--2---:R-:W-:Y:S05]  /*a7f0*/  @!P0 NANOSLEEP.SYNCS 0x989680 ;  /* 0x009896800000895d */ /* 0x004fea0003900000 */
[----:B------:R-:W2:Y:S02]  /*a800*/  @!P0 SYNCS.PHASECHK.TRANS64 P0, [R0+URZ], R3 ;  /* 0x00000003000085a7 */ /* 0x000ea400080010ff */
[----:B--2---:R-:W-:Y:S05]  /*a810*/  @!P0 BRA `(.L_x_144) ;  /* 0xfffffffc00f08947 */ /* 0x004fea000383ffff */
[----:B------:R-:W-:Y:S05]  /*a820*/  BRA `(.L_x_145) ;  /* 0xffffff8400307947 */ /* 0x000fea000383ffff */
.L_x_52:
[----:B------:R-:W-:-:S07]  /*a830*/  MOV R0, UR5 ;  /* 0x0000000500007c02 */ /* 0x000fce0008000f00 */
.L_x_146:
[----:B-1----:R1:W2:Y:S02]  /*a840*/  SYNCS.PHASECHK.TRANS64.TRYWAIT P0, [R0+URZ], R3 ;  /* 0x00000003000075a7 */ /* 0x0022a400080011ff */
[----:B--2---:R-:W-:Y:S05]  /*a850*/  @!P0 NANOSLEEP.SYNCS 0x989680 ;  /* 0x009896800000895d */ /* 0x004fea0003900000 */
[----:B------:R-:W2:Y:S02]  /*a860*/  @!P0 SYNCS.PHASECHK.TRANS64 P0, [R0+URZ], R3 ;  /* 0x00000003000085a7 */ /* 0x000ea400080010ff */
[----:B--2---:R-:W-:Y:S05]  /*a870*/  @!P0 BRA `(.L_x_146) ;  /* 0xfffffffc00f08947 */ /* 0x004fea000383ffff */
[----:B------:R-:W-:Y:S05]  /*a880*/  BRA `(.L_x_147) ;  /* 0xffffff84003c7947 */ /* 0x000fea000383ffff */
.L_x_53:
[----:B------:R-:W-:-:S07]  /*a890*/  MOV R0, UR5 ;  /* 0x0000000500007c02 */ /* 0x000fce0008000f00 */
.L_x_148:
[----:B-1----:R1:W2:Y:S02]  /*a8a0*/  SYNCS.PHASECHK.TRANS64.TRYWAIT P0, [R0+URZ], R3 ;  /* 0x00000003000075a7 */ /* 0x0022a400080011ff */
[----:B--2---:R-:W-:Y:S05]  /*a8b0*/  @!P0 NANOSLEEP.SYNCS 0x989680 ;  /* 0x009896800000895d */ /* 0x004fea0003900000 */
[----:B------:R-:W2:Y:S02]  /*a8c0*/  @!P0 SYNCS.PHASECHK.TRANS64 P0, [R0+URZ], R3 ;  /* 0x00000003000085a7 */ /* 0x000ea400080010ff */
[----:B--2---:R-:W-:Y:S05]  /*a8d0*/  @!P0 BRA `(.L_x_148) ;  /* 0xfffffffc00f08947 */ /* 0x004fea000383ffff */
[----:B------:R-:W-:Y:S05]  /*a8e0*/  BRA `(.L_x_149) ;  /* 0xffffff8400487947 */ /* 0x000fea000383ffff */
.L_x_54:
[----:B------:R-:W-:-:S07]  /*a8f0*/  MOV R0, UR5 ;  /* 0x0000000500007c02 */ /* 0x000fce0008000f00 */
.L_x_150:
[----:B-1----:R1:W2:Y:S02]  /*a900*/  SYNCS.PHASECHK.TRANS64.TRYWAIT P0, [R0+URZ], R3 ;  /* 0x00000003000075a7 */ /* 0x0022a400080011ff */
[----:B--2---:R-:W-:Y:S05]  /*a910*/  @!P0 NANOSLEEP.SYNCS 0x989680 ;  /* 0x009896800000895d */ /* 0x004fea0003900000 */
[----:B------:R-:W2:Y:S02]  /*a920*/  @!P0 SYNCS.PHASECHK.TRANS64 P0, [R0+URZ], R3 ;  /* 0x00000003000085a7 */ /* 0x000ea400080010ff */
[----:B--2---:R-:W-:Y:S05]  /*a930*/  @!P0 BRA `(.L_x_150) ;  /* 0xfffffffc00f08947 */ /* 0x004fea000383ffff */
[----:B------:R-:W-:Y:S05]  /*a940*/  BRA `(.L_x_151) ;  /* 0xffffff8400547947 */ /* 0x000fea000383ffff */
.L_x_55:
[----:B------:R-:W-:-:S07]  /*a950*/  MOV R0, UR5 ;  /* 0x0000000500007c02 */ /* 0x000fce0008000f00 */
.L_x_152:
[----:B-1----:R1:W2:Y:S02]  /*a960*/  SYNCS.PHASECHK.TRANS64.TRYWAIT P0, [R0+URZ], R3 ;  /* 0x00000003000075a7 */ /* 0x0022a400080011ff */
[----:B--2---:R-:W-:Y:S05]  /*a970*/  @!P0 NANOSLEEP.SYNCS 0x989680 ;  /* 0x009896800000895d */ /* 0x004fea0003900000 */
[----:B------:R-:W2:Y:S02]  /*a980*/  @!P0 SYNCS.PHASECHK.TRANS64 P0, [R0+URZ], R3 ;  /* 0x00000003000085a7 */ /* 0x000ea400080010ff */
[----:B--2---:R-:W-:Y:S05]  /*a990*/  @!P0 BRA `(.L_x_152) ;  /* 0xfffffffc00f08947 */ /* 0x004fea000383ffff */
[----:B------:R-:W-:Y:S05]  /*a9a0*/  BRA `(.L_x_153) ;  /* 0xffffff8400607947 */ /* 0x000fea000383ffff */
.L_x_56:
[----:B------:R-:W-:-:S07]  /*a9b0*/  MOV R0, UR5 ;  /* 0x0000000500007c02 */ /* 0x000fce0008000f00 */
.L_x_154:
[----:B-1----:R1:W2:Y:S02]  /*a9c0*/  SYNCS.PHASECHK.TRANS64.TRYWAIT P0, [R0+URZ], R3 ;  /* 0x00000003000075a7 */ /* 0x0022a400080011ff */
[----:B--2---:R-:W-:Y:S05]  /*a9d0*/  @!P0 NANOSLEEP.SYNCS 0x989680 ;  /* 0x009896800000895d */ /* 0x004fea0003900000 */
[----:B------:R-:W2:Y:S02]  /*a9e0*/  @!P0 SYNCS.PHASECHK.TRANS64 P0, [R0+URZ], R3 ;  /* 0x00000003000085a7 */ /* 0x000ea400080010ff */
[----:B--2---:R-:W-:Y:S05]  /*a9f0*/  @!P0 BRA `(.L_x_154) ;  /* 0xfffffffc00f08947 */ /* 0x004fea000383ffff */
[----:B------:R-:W-:Y:S05]  /*aa00*/  BRA `(.L_x_155) ;  /* 0xffffff84006c7947 */ /* 0x000fea000383ffff */
.L_x_59:
[----:B-1----:R1:W2:Y:S02]  /*aa10*/  SYNCS.PHASECHK.TRANS64.TRYWAIT P0, [R2+URZ+0x150], R5 ;  /* 0x00015005020075a7 */ /* 0x0022a400080011ff */
[----:B--2---:R-:W-:Y:S05]  /*aa20*/  @!P0 NANOSLEEP.SYNCS 0x989680 ;  /* 0x009896800000895d */ /* 0x004fea0003900000 */
[----:B------:R-:W2:Y:S02]  /*aa30*/  @!P0 SYNCS.PHASECHK.TRANS64 P0, [R2+URZ+0x150], R5 ;  /* 0x00015005020085a7 */ /* 0x000ea400080010ff */
[----:B--2---:R-:W-:Y:S05]  /*aa40*/  @!P0 BRA `(.L_x_59) ;  /* 0xfffffffc00f08947 */ /* 0x004fea000383ffff */
[----:B------:R-:W-:Y:S05]  /*aa50*/  BRA `(.L_x_156) ;  /* 0xffffff8400c87947 */ /* 0x000fea000383ffff */
.L_x_60:
[----:B------:R-:W-:-:S07]  /*aa60*/  MOV R2, UR4 ;  /* 0x0000000400027c02 */ /* 0x000fce0008000f00 */
.L_x_157:
[----:B-1----:R1:W2:Y:S02]  /*aa70*/  SYNCS.PHASECHK.TRANS64.TRYWAIT P0, [R2+URZ+0x110], R5 ;  /* 0x00011005020075a7 */ /* 0x0022a400080011ff */
[----:B--2---:R-:W-:Y:S05]  /*aa80*/  @!P0 NANOSLEEP.SYNCS 0x989680 ;  /* 0x009896800000895d */ /* 0x004fea0003900000 */
[----:B------:R-:W2:Y:S02]  /*aa90*/  @!P0 SYNCS.PHASECHK.TRANS64 P0, [R2+URZ+0x110], R5 ;  /* 0x00011005020085a7 */ /* 0x000ea400080010ff */
[----:B--2---:R-:W-:Y:S05]  /*aaa0*/  @!P0 BRA `(.L_x_157) ;  /* 0xfffffffc00f08947 */ /* 0x004fea000383ffff */
[----:B------:R-:W-:Y:S05]  /*aab0*/  BRA `(.L_x_158) ;  /* 0xffffff8400d87947 */ /* 0x000fea000383ffff */
.L_x_61:
[----:B-1----:R1:W2:Y:S02]  /*aac0*/  SYNCS.PHASECHK.TRANS64.TRYWAIT P1, [R2+URZ+0x100], R5 ;  /* 0x00010005020075a7 */ /* 0x0022a400080211ff */
[----:B--2---:R-:W-:Y:S05]  /*aad0*/  @!P1 NANOSLEEP.SYNCS 0x989680 ;  /* 0x009896800000995d */ /* 0x004fea0003900000 */
[----:B------:R-:W2:Y:S02]  /*aae0*/  @!P1 SYNCS.PHASECHK.TRANS64 P1, [R2+URZ+0x100], R5 ;  /* 0x00010005020095a7 */ /* 0x000ea400080210ff */
[----:B--2---:R-:W-:Y:S05]  /*aaf0*/  @!P1 BRA `(.L_x_61) ;  /* 0xfffffffc00f09947 */ /* 0x004fea000383ffff */
[----:B------:R-:W-:Y:S05]  /*ab00*/  BRA `(.L_x_159) ;  /* 0xffffff8800087947 */ /* 0x000fea000383ffff */
.L_x_64:
[----:B------:R-:W-:-:S07]  /*ab10*/  MOV R0, UR4 ;  /* 0x0000000400007c02 */ /* 0x000fce0008000f00 */
.L_x_160:
[----:B-1----:R1:W2:Y:S02]  /*ab20*/  SYNCS.PHASECHK.TRANS64.TRYWAIT P0, [R0+URZ+0x110], R3 ;  /* 0x00011003000075a7 */ /* 0x0022a400080011ff */
[----:B--2---:R-:W-:Y:S05]  /*ab30*/  @!P0 NANOSLEEP.SYNCS 0x989680 ;  /* 0x009896800000895d */ /* 0x004fea0003900000 */
[----:B------:R-:W2:Y:S02]  /*ab40*/  @!P0 SYNCS.PHASECHK.TRANS64 P0, [R0+URZ+0x110], R3 ;  /* 0x00011003000085a7 */ /* 0x000ea400080010ff */
[----:B--2---:R-:W-:Y:S05]  /*ab50*/  @!P0 BRA `(.L_x_160) ;  /* 0xfffffffc00f08947 */ /* 0x004fea000383ffff */
[----:B------:R-:W-:Y:S05]  /*ab60*/  BRA `(.L_x_63) ;  /* 0xffffff88005c7947 */ /* 0x000fea000383ffff */
.L_x_73:
[----:B-1----:R-:W-:-:S04]  /*ab70*/  MOV R0, UR6 ;  /* 0x0000000600007c02 */ /* 0x002fc80008000f00 */
[----:B------:R1:W2:Y:S03]  /*ab80*/  SYNCS.PHASECHK.TRANS64.TRYWAIT P0, [R0+URZ+0x8], R7 ;  /* 0x00000807000075a7 */ /* 0x0002a600080011ff */
[----:B--2---:R-:W-:Y:S05]  /*ab90*/  @!P0 NANOSLEEP.SYNCS 0x989680 ;  /* 0x009896800000895d */ /* 0x004fea0003900000 */
[----:B------:R-:W2:Y:S02]  /*aba0*/  @!P0 SYNCS.PHASECHK.TRANS64 P0, [R0+URZ+0x8], R7 ;  /* 0x00000807000085a7 */ /* 0x000ea400080010ff */
[----:B--2---:R-:W-:Y:S05]  /*abb0*/  @!P0 BRA `(.L_x_73) ;  /* 0xfffffffc00ec8947 */ /* 0x004fea000383ffff */
[----:B------:R-:W-:Y:S05]  /*abc0*/  BRA `(.L_x_72) ;  /* 0xffffff8c00107947 */ /* 0x000fea000383ffff */
.L_x_75:
[----:B------:R-:W-:Y:S01]  /*abd0*/  BSSY B0, `(.L_x_161) ;  /* 0x0000006000007945 */ /* 0x000fe20003800000 */
[----:B------:R-:W-:-:S07]  /*abe0*/  MOV R15, 0xffffffff ;  /* 0xffffffff000f7802 */ /* 0x000fce0000000f00 */
[----:B-1---5:R-:W-:Y:S05]  /*abf0*/  WARPSYNC.COLLECTIVE R15, `(.L_x_162) ;  /* 0x000000000f0c7348 */ /* 0x022fea0003c00000 */
[----:B------:R-:W-:Y:S02]  /*ac00*/  ELECT P6, UR79, PT ;  /* 0x00000000004f782f */ /* 0x000fe400038c0000 */
[----:B------:R-:W-:Y:S01]  /*ac10*/  MOV R14, UR79 ;  /* 0x0000004f000e7c02 */ /* 0x000fe20008000f00 */
[----:B-1---5:R-:W-:Y:S10]  /*ac20*/  ENDCOLLECTIVE ;  /* 0x000000000000791b */ /* 0x022ff40003800000 */
.L_x_162:
[----:B------:R-:W-:Y:S05]  /*ac30*/  BSYNC B0 ;  /* 0x0000000000007941 */ /* 0x000fea0003800000 */
.L_x_161:
[----:B------:R-:W-:Y:S01]  /*ac40*/  PLOP3.LUT P0, PT, P6, PT, PT, 0x80, 0x8 ;  /* 0x000000000008781c */ /* 0x000fe2000370f070 */
[----:B------:R-:W-:-:S12]  /*ac50*/  BRA `(.L_x_163) ;  /* 0xffffff8c003c7947 */ /* 0x000fd8000383ffff */
.L_x_77:
[----:B-1----:R-:W-:-:S04]  /*ac60*/  MOV R0, UR6 ;  /* 0x0000000600007c02 */ /* 0x002fc80008000f00 */
[----:B------:R1:W2:Y:S03]  /*ac70*/  SYNCS.PHASECHK.TRANS64.TRYWAIT P0, [R0+URZ+0x8], R5 ;  /* 0x00000805000075a7 */ /* 0x0002a600080011ff */
[----:B--2---:R-:W-:Y:S05]  /*ac80*/  @!P0 NANOSLEEP.SYNCS 0x989680 ;  /* 0x009896800000895d */ /* 0x004fea0003900000 */
[----:B------:R-:W2:Y:S02]  /*ac90*/  @!P0 SYNCS.PHASECHK.TRANS64 P0, [R0+URZ+0x8], R5 ;  /* 0x00000805000085a7 */ /* 0x000ea400080010ff */
[----:B--2---:R-:W-:Y:S05]  /*aca0*/  @!P0 BRA `(.L_x_77) ;  /* 0xfffffffc00ec8947 */ /* 0x004fea000383ffff */
[----:B------:R-:W-:Y:S05]  /*acb0*/  BRA `(.L_x_76) ;  /* 0xffffff8c00407947 */ /* 0x000fea000383ffff */
.L_x_78:
[----:B-1----:R1:W2:Y:S02]  /*acc0*/  SYNCS.PHASECHK.TRANS64.TRYWAIT P0, [R0+URZ+0x100], R3 ;  /* 0x00010003000075a7 */ /* 0x0022a400080011ff */
[----:B--2---:R-:W-:Y:S05]  /*acd0*/  @!P0 NANOSLEEP.SYNCS 0x989680 ;  /* 0x009896800000895d */ /* 0x004fea0003900000 */
[----:B------:R-:W2:Y:S02]  /*ace0*/  @!P0 SYNCS.PHASECHK.TRANS64 P0, [R0+URZ+0x100], R3 ;  /* 0x00010003000085a7 */ /* 0x000ea400080010ff */
[----:B--2---:R-:W-:Y:S05]  /*acf0*/  @!P0 BRA `(.L_x_78) ;  /* 0xfffffffc00f08947 */ /* 0x004fea000383ffff */
[----:B------:R-:W-:Y:S05]  /*ad00*/  BRA `(.L_x_164) ;  /* 0xffffff90001c7947 */ /* 0x000fea000383ffff */
.L_x_80:
[----:B------:R-:W-:-:S07]  /*ad10*/  MOV R0, UR23 ;  /* 0x0000001700007c02 */ /* 0x000fce0008000f00 */
.L_x_165:
[----:B-1----:R1:W3:Y:S02]  /*ad20*/  SYNCS.PHASECHK.TRANS64.TRYWAIT P0, [R0+URZ+0x138], R3 ;  /* 0x00013803000075a7 */ /* 0x0022e400080011ff */
[----:B---3--:R-:W-:Y:S05]  /*ad30*/  @!P0 NANOSLEEP.SYNCS 0x989680 ;  /* 0x009896800000895d */ /* 0x008fea0003900000 */
[----:B------:R-:W3:Y:S02]  /*ad40*/  @!P0 SYNCS.PHASECHK.TRANS64 P0, [R0+URZ+0x138], R3 ;  /* 0x00013803000085a7 */ /* 0x000ee400080010ff */
[----:B---3--:R-:W-:Y:S05]  /*ad50*/  @!P0 BRA `(.L_x_165) ;  /* 0xfffffffc00f08947 */ /* 0x008fea000383ffff */
[----:B------:R-:W-:Y:S05]  /*ad60*/  BRA `(.L_x_166) ;  /* 0xffffff9000647947 */ /* 0x000fea000383ffff */
.L_x_83:
[----:B------:R-:W-:Y:S07]  /*ad70*/  MOV R0, UR7 ;  /* 0x0000000700007c02 */ /* 0x000fee0008000f00 */
.L_x_167:
[----:B-1----:R1:W3:Y:S02]  /*ad80*/  SYNCS.PHASECHK.TRANS64.TRYWAIT P0, [R0+URZ], R3 ;  /* 0x00000003000075a7 */ /* 0x0022e400080011ff */
[----:B---3--:R-:W-:Y:S05]  /*ad90*/  @!P0 NANOSLEEP.SYNCS 0x989680 ;  /* 0x009896800000895d */ /* 0x008fea0003900000 */
[----:B------:R-:W3:Y:S02]  /*ada0*/  @!P0 SYNCS.PHASECHK.TRANS64 P0, [R0+URZ], R3 ;  /* 0x00000003000085a7 */ /* 0x000ee400080010ff */
[----:B---3--:R-:W-:Y:S05]  /*adb0*/  @!P0 BRA `(.L_x_167) ;  /* 0xfffffffc00f08947 */ /* 0x008fea000383ffff */
[----:B------:R-:W-:Y:S05]  /*adc0*/  BRA `(.L_x_82) ;  /* 0xffffff9000787947 */ /* 0x000fea000383ffff */
.L_x_87:
[----:B-1----:R-:W-:-:S07]  /*add0*/  MOV R0, UR4 ;  /* 0x0000000400007c02 */ /* 0x002fce0008000f00 */
.L_x_168:
[----:B-1----:R1:W2:Y:S02]  /*ade0*/  SYNCS.PHASECHK.TRANS64.TRYWAIT P0, [R0+URZ], R3 ;  /* 0x00000003000075a7 */ /* 0x0022a400080011ff */
[----:B--2---:R-:W-:Y:S05]  /*adf0*/  @!P0 NANOSLEEP.SYNCS 0x989680 ;  /* 0x009896800000895d */ /* 0x004fea0003900000 */
[----:B------:R-:W2:Y:S02]  /*ae00*/  @!P0 SYNCS.PHASECHK.TRANS64 P0, [R0+URZ], R3 ;  /* 0x00000003000085a7 */ /* 0x000ea400080010ff */
[----:B--2---:R-:W-:Y:S05]  /*ae10*/  @!P0 BRA `(.L_x_168) ;  /* 0xfffffffc00f08947 */ /* 0x004fea000383ffff */
[----:B------:R-:W-:Y:S05]  /*ae20*/  BRA `(.L_x_169) ;  /* 0xffffff9400487947 */ /* 0x000fea000383ffff */
.L_x_88:
[----:B------:R-:W-:-:S07]  /*ae30*/  MOV R0, UR5 ;  /* 0x0000000500007c02 */ /* 0x000fce0008000f00 */
.L_x_170:
[----:B-1----:R1:W2:Y:S02]  /*ae40*/  SYNCS.PHASECHK.TRANS64.TRYWAIT P0, [R0+URZ], R3 ;  /* 0x00000003000075a7 */ /* 0x0022a400080011ff */
[----:B--2---:R-:W-:Y:S05]  /*ae50*/  @!P0 NANOSLEEP.SYNCS 0x989680 ;  /* 0x009896800000895d */ /* 0x004fea0003900000 */
[----:B------:R-:W2:Y:S02]  /*ae60*/  @!P0 SYNCS.PHASECHK.TRANS64 P0, [R0+URZ], R3 ;  /* 0x00000003000085a7 */ /* 0x000ea400080010ff */
[----:B--2---:R-:W-:Y:S05]  /*ae70*/  @!P0 BRA `(.L_x_170) ;  /* 0xfffffffc00f08947 */ /* 0x004fea000383ffff */
[----:B------:R-:W-:Y:S05]  /*ae80*/  BRA `(.L_x_171) ;  /* 0xffffff9400547947 */ /* 0x000fea000383ffff */
.L_x_91:
[----:B------:R-:W-:-:S07]  /*ae90*/  MOV R0, UR18 ;  /* 0x0000001200007c02 */ /* 0x000fce0008000f00 */
.L_x_172:
[----:B-1----:R1:W2:Y:S02]  /*aea0*/  SYNCS.PHASECHK.TRANS64.TRYWAIT P1, [R0+URZ+0x170], R3 ;  /* 0x00017003000075a7 */ /* 0x0022a400080211ff */
[----:B--2---:R-:W-:Y:S05]  /*aeb0*/  @!P1 NANOSLEEP.SYNCS 0x989680 ;  /* 0x009896800000995d */ /* 0x004fea0003900000 */
[----:B------:R-:W2:Y:S02]  /*aec0*/  @!P1 SYNCS.PHASECHK.TRANS64 P1, [R0+URZ+0x170], R3 ;  /* 0x00017003000095a7 */ /* 0x000ea400080210ff */
[----:B--2---:R-:W-:Y:S05]  /*aed0*/  @!P1 BRA `(.L_x_172) ;  /* 0xfffffffc00f09947 */ /* 0x004fea000383ffff */
[----:B------:R-:W-:Y:S05]  /*aee0*/  BRA `(.L_x_173) ;  /* 0xffffff9400a07947 */ /* 0x000fea000383ffff */
.L_x_96:
[----:B---3--:R3:W4:Y:S02]  /*aef0*/  SYNCS.PHASECHK.TRANS64.TRYWAIT P0, [R3+URZ+0x100], R0 ;  /* 0x00010000030075a7 */ /* 0x00872400080011ff */
[----:B----4-:R-:W-:Y:S05]  /*af00*/  @!P0 NANOSLEEP.SYNCS 0x989680 ;  /* 0x009896800000895d */ /* 0x010fea0003900000 */
[----:B------:R-:W4:Y:S02]  /*af10*/  @!P0 SYNCS.PHASECHK.TRANS64 P0, [R3+URZ+0x100], R0 ;  /* 0x00010000030085a7 */ /* 0x000f2400080010ff */
[----:B----4-:R-:W-:Y:S05]  /*af20*/  @!P0 BRA `(.L_x_96) ;  /* 0xfffffffc00f08947 */ /* 0x010fea000383ffff */
[----:B------:R-:W-:Y:S05]  /*af30*/  BRA `(.L_x_174) ;  /* 0xffffff9800cc7947 */ /* 0x000fea000383ffff */
.L_x_99:
[----:B------:R-:W-:Y:S07]  /*af40*/  MOV R0, UR29 ;  /* 0x0000001d00007c02 */ /* 0x000fee0008000f00 */
.L_x_175:
[----:B-1----:R1:W3:Y:S02]  /*af50*/  SYNCS.PHASECHK.TRANS64.TRYWAIT P1, [R0+URZ+0xf8], R3 ;  /* 0x0000f803000075a7 */ /* 0x0022e400080211ff */
[----:B---3--:R-:W-:Y:S05]  /*af60*/  @!P1 NANOSLEEP.SYNCS 0x989680 ;  /* 0x009896800000995d */ /* 0x008fea0003900000 */
[----:B------:R-:W3:Y:S02]  /*af70*/  @!P1 SYNCS.PHASECHK.TRANS64 P1, [R0+URZ+0xf8], R3 ;  /* 0x0000f803000095a7 */ /* 0x000ee400080210ff */
[----:B---3--:R-:W-:Y:S05]  /*af80*/  @!P1 BRA `(.L_x_175) ;  /* 0xfffffffc00f09947 */ /* 0x008fea000383ffff */
[----:B------:R-:W-:Y:S05]  /*af90*/  BRA `(.L_x_98) ;  /* 0xffffffa000407947 */ /* 0x000fea000383ffff */
.L_x_102:
[----:B-1----:R-:W-:Y:S07]  /*afa0*/  MOV R3, UR29 ;  /* 0x0000001d00037c02 */ /* 0x002fee0008000f00 */
.L_x_176:
[----:B-1----:R1:W3:Y:S02]  /*afb0*/  SYNCS.PHASECHK.TRANS64.TRYWAIT P0, [R3+URZ+0xe8], R2 ;  /* 0x0000e802030075a7 */ /* 0x0022e400080011ff */
[----:B---3--:R-:W-:Y:S05]  /*afc0*/  @!P0 NANOSLEEP.SYNCS 0x989680 ;  /* 0x009896800000895d */ /* 0x008fea0003900000 */
[----:B------:R-:W3:Y:S02]  /*afd0*/  @!P0 SYNCS.PHASECHK.TRANS64 P0, [R3+URZ+0xe8], R2 ;  /* 0x0000e802030085a7 */ /* 0x000ee400080010ff */
[----:B---3--:R-:W-:Y:S05]  /*afe0*/  @!P0 BRA `(.L_x_176) ;  /* 0xfffffffc00f08947 */ /* 0x008fea000383ffff */
[----:B------:R-:W-:Y:S05]  /*aff0*/  BRA `(.L_x_177) ;  /* 0xffffffa000a47947 */ /* 0x000fea000383ffff */
.L_x_105:
[----:B------:R-:W-:Y:S07]  /*b000*/  MOV R0, UR4 ;  /* 0x0000000400007c02 */ /* 0x000fee0008000f00 */
.L_x_178:
[----:B-1----:R1:W2:Y:S02]  /*b010*/  SYNCS.PHASECHK.TRANS64.TRYWAIT P0, [R0+URZ+0x100], R3 ;  /* 0x00010003000075a7 */ /* 0x0022a400080011ff */
[----:B--2---:R-:W-:Y:S05]  /*b020*/  @!P0 NANOSLEEP.SYNCS 0x989680 ;  /* 0x009896800000895d */ /* 0x004fea0003900000 */
[----:B------:R-:W2:Y:S02]  /*b030*/  @!P0 SYNCS.PHASECHK.TRANS64 P0, [R0+URZ+0x100], R3 ;  /* 0x00010003000085a7 */ /* 0x000ea400080010ff */
[----:B--2---:R-:W-:Y:S05]  /*b040*/  @!P0 BRA `(.L_x_178) ;  /* 0xfffffffc00f08947 */ /* 0x004fea000383ffff */
[----:B------:R-:W-:Y:S05]  /*b050*/  BRA `(.L_x_179) ;  /* 0xffffffa400e07947 */ /* 0x000fea000383ffff */
.L_x_115:
[----:B-1----:R-:W-:Y:S04]  /*b060*/  MOV R3, UR44 ;  /* 0x0000002c00037c02 */ /* 0x002fe80008000f00 */
[----:B------:R1:W2:Y:S03]  /*b070*/  SYNCS.PHASECHK.TRANS64.TRYWAIT P2, [R3+URZ+0xe0], R8 ;  /* 0x0000e008030075a7 */ /* 0x0002a600080411ff */
[----:B--2---:R-:W-:Y:S05]  /*b080*/  @!P2 NANOSLEEP.SYNCS 0x989680 ;  /* 0x009896800000a95d */ /* 0x004fea0003900000 */
[----:B------:R-:W2:Y:S02]  /*b090*/  @!P2 SYNCS.PHASECHK.TRANS64 P2, [R3+URZ+0xe0], R8 ;  /* 0x0000e0080300a5a7 */ /* 0x000ea400080410ff */
[----:B--2---:R-:W-:Y:S05]  /*b0a0*/  @!P2 BRA `(.L_x_115) ;  /* 0xfffffffc00eca947 */ /* 0x004fea000383ffff */
[----:B------:R-:W-:Y:S05]  /*b0b0*/  BRA `(.L_x_114) ;  /* 0xffffffb400c87947 */ /* 0x000fea000383ffff */
.L_x_117:
[----:B-1----:R1:W2:Y:S02]  /*b0c0*/  SYNCS.PHASECHK.TRANS64.TRYWAIT P1, [R0+URZ+0x120], R5 ;  /* 0x00012005000075a7 */ /* 0x0022a400080211ff */
[----:B--2---:R-:W-:Y:S05]  /*b0d0*/  @!P1 NANOSLEEP.SYNCS 0x989680 ;  /* 0x009896800000995d */ /* 0x004fea0003900000 */
[----:B------:R-:W2:Y:S02]  /*b0e0*/  @!P1 SYNCS.PHASECHK.TRANS64 P1, [R0+URZ+0x120], R5 ;  /* 0x00012005000095a7 */ /* 0x000ea400080210ff */
[----:B--2---:R-:W-:Y:S05]  /*b0f0*/  @!P1 BRA `(.L_x_117) ;  /* 0xfffffffc00f09947 */ /* 0x004fea000383ffff */
[----:B------:R-:W-:Y:S05]  /*b100*/  BRA `(.L_x_116) ;  /* 0xffffffb8006c7947 */ /* 0x000fea000383ffff */
        .weak           $__internal_0_$__cuda_sm10x_tcgen05_guardrail_trap_col_being_dealloced_not_returned_by_alloc
        .type           $__internal_0_$__cuda_sm10x_tcgen05_guardrail_trap_col_being_dealloced_not_returned_by_alloc,@function
        .size           $__internal_0_$__cuda_sm10x_tcgen05_guardrail_trap_col_being_dealloced_not_returned_by_alloc,($__internal_1_$__cuda_sm10x_tcgen05_guardrail_trap_phase_invalid_during_alloc - $__internal_0_$__cuda_sm10x_tcgen05_guardrail_trap_col_being_dealloced_not_returned_by_alloc)
$__internal_0_$__cuda_sm10x_tcgen05_guardrail_trap_col_being_dealloced_not_returned_by_alloc:
[----:B------:R-:W-:Y:S05]  /*b110*/  BPT.TRAP 0x1 ;  /* 0x000000040000795c */ /* 0x000fea0000300000 */
[----:B------:R-:W-:-:S04]  /*b120*/  HFMA2 R3, -RZ, RZ, 0, 0 ;  /* 0x00000000ff037431 */ /* 0x000fc800000001ff */
[----:B------:R-:W-:Y:S05]  /*b130*/  RET.REL.NODEC R2 `(_ZN7cutlass13device_kernelINS_4gemm6kernel13GemmUniversalIN4cute5tupleIJiiiiEEENS1_10collective13CollectiveMmaINS1_35MainloopSm100TmaUmmaWarpSpecializedILi14ELi2ELi3ENS5_IJNS4_1CILi2EEENSA_ILi1EEESC_EEEEENS5_IJNSA_ILi256EEENSA_ILi160EEENSA_ILi64EEEEEEaNS5_IJlSC_lEEEaSJ_NS4_8TiledMMAINS4_8MMA_AtomIJNS4_21SM100_MMA_S8_2x1SM_SSIaaiLi256ELi160ELNS4_4UMMA5MajorE0ELSO_0ELNSN_8SaturateE0EEEEEENS4_6LayoutINS5_IJSC_SC_SC_EEENS5_IJNSA_ILi0EEESU_SU_EEEEENS5_IJNS4_10UnderscoreESX_SX_EEEEENS4_18SM100_TMA_2SM_LOADENS4_14ComposedLayoutINS4_7SwizzleILi2ELi4ELi3EEENS4_18smem_ptr_flag_bitsILi8EEENSS_INS5_IJNSA_ILi8EEESH_EEENS5_IJSH_SC_EEEEEEEvNS4_8identityES10_S1A_vS1B_EENS_8epilogue10collective18CollectiveEpilogueINS1D_23Sm100TmaWarpSpecializedILi1ELi1ELi160ELb0ELb0EEEJNS5_IJNSA_ILi128EEESG_SH_EEENS5_IJNSS_IS1I_SC_EENSS_ISG_SC_EEEEEaSJ_aSJ_NS1D_6fusion15FusionCallbacksIS1H_NS1N_17LinearCombinationIaiaiLNS_15FloatRoundStyleE2EEES1J_S1M_JEEENS4_5SM1004TMEM4LOAD26SM100_TMEM_LOAD_32dp32b32xENS4_13SM90_TMA_LOADENS11_INS12_ILi1ELi4ELi3EEES15_NSS_INS5_IJS16_NSA_ILi32EEEEEENS5_IJS1Z_SC_EEEEEEENS4_39AutoVectorizingCopyWithAssumedAlignmentILi128EEENS4_14SM90_TMA_STOREES23_S25_S25_EEEvvEEEEvNT_6ParamsE) ;  /* 0xffffff4c02b07950 */ /* 0x000fea0003c3ffff */
        .weak           $__internal_1_$__cuda_sm10x_tcgen05_guardrail_trap_phase_invalid_during_alloc
        .type           $__internal_1_$__cuda_sm10x_tcgen05_guardrail_trap_phase_invalid_during_alloc,@function
        .size           $__internal_1_$__cuda_sm10x_tcgen05_guardrail_trap_phase_invalid_during_alloc,($__internal_2_$__cuda_sm10x_tcgen05_guardrail_trap_unallocated_columns_being_dealloced - $__internal_1_$__cuda_sm10x_tcgen05_guardrail_trap_phase_invalid_during_alloc)
$__internal_1_$__cuda_sm10x_tcgen05_guardrail_trap_phase_invalid_during_alloc:
[----:B------:R-:W-:Y:S05]  /*b140*/  BPT.TRAP 0x1 ;  /* 0x000000040000795c */ /* 0x000fea0000300000 */
[----:B------:R-:W-:-:S04]  /*b150*/  MOV R5, 0x0 ;  /* 0x0000000000057802 */ /* 0x000fc80000000f00 */
[----:B------:R-:W-:Y:S05]  /*b160*/  RET.REL.NODEC R4 `(_ZN7cutlass13device_kernelINS_4gemm6kernel13GemmUniversalIN4cute5tupleIJiiiiEEENS1_10collective13CollectiveMmaINS1_35MainloopSm100TmaUmmaWarpSpecializedILi14ELi2ELi3ENS5_IJNS4_1CILi2EEENSA_ILi1EEESC_EEEEENS5_IJNSA_ILi256EEENSA_ILi160EEENSA_ILi64EEEEEEaNS5_IJlSC_lEEEaSJ_NS4_8TiledMMAINS4_8MMA_AtomIJNS4_21SM100_MMA_S8_2x1SM_SSIaaiLi256ELi160ELNS4_4UMMA5MajorE0ELSO_0ELNSN_8SaturateE0EEEEEENS4_6LayoutINS5_IJSC_SC_SC_EEENS5_IJNSA_ILi0EEESU_SU_EEEEENS5_IJNS4_10UnderscoreESX_SX_EEEEENS4_18SM100_TMA_2SM_LOADENS4_14ComposedLayoutINS4_7SwizzleILi2ELi4ELi3EEENS4_18smem_ptr_flag_bitsILi8EEENSS_INS5_IJNSA_ILi8EEESH_EEENS5_IJSH_SC_EEEEEEEvNS4_8identityES10_S1A_vS1B_EENS_8epilogue10collective18CollectiveEpilogueINS1D_23Sm100TmaWarpSpecializedILi1ELi1ELi160ELb0ELb0EEEJNS5_IJNSA_ILi128EEESG_SH_EEENS5_IJNSS_IS1I_SC_EENSS_ISG_SC_EEEEEaSJ_aSJ_NS1D_6fusion15FusionCallbacksIS1H_NS1N_17LinearCombinationIaiaiLNS_15FloatRoundStyleE2EEES1J_S1M_JEEENS4_5SM1004TMEM4LOAD26SM100_TMEM_LOAD_32dp32b32xENS4_13SM90_TMA_LOADENS11_INS12_ILi1ELi4ELi3EEES15_NSS_INS5_IJS16_NSA_ILi32EEEEEENS5_IJS1Z_SC_EEEEEEENS4_39AutoVectorizingCopyWithAssumedAlignmentILi128EEENS4_14SM90_TMA_STOREES23_S25_S25_EEEvvEEEEvNT_6ParamsE) ;  /* 0xffffff4c04a47950 */ /* 0x000fea0003c3ffff */
        .weak           $__internal_2_$__cuda_sm10x_tcgen05_guardrail_trap_unallocated_columns_being_dealloced
        .type           $__internal_2_$__cuda_sm10x_tcgen05_guardrail_trap_unallocated_columns_being_dealloced,@function
        .size           $__internal_2_$__cuda_sm10x_tcgen05_guardrail_trap_unallocated_columns_being_dealloced,(.L_x_181 - $__internal_2_$__cuda_sm10x_tcgen05_guardrail_trap_unallocated_columns_being_dealloced)
$__internal_2_$__cuda_sm10x_tcgen05_guardrail_trap_unallocated_columns_being_dealloced:
[----:B------:R-:W-:Y:S05]  /*b170*/  BPT.TRAP 0x1 ;  /* 0x000000040000795c */ /* 0x000fea0000300000 */
[----:B------:R-:W-:-:S04]  /*b180*/  HFMA2 R3, -RZ, RZ, 0, 0 ;  /* 0x00000000ff037431 */ /* 0x000fc800000001ff */
[----:B------:R-:W-:Y:S05]  /*b190*/  RET.REL.NODEC R2 `(_ZN7cutlass13device_kernelINS_4gemm6kernel13GemmUniversalIN4cute5tupleIJiiiiEEENS1_10collective13CollectiveMmaINS1_35MainloopSm100TmaUmmaWarpSpecializedILi14ELi2ELi3ENS5_IJNS4_1CILi2EEENSA_ILi1EEESC_EEEEENS5_IJNSA_ILi256EEENSA_ILi160EEENSA_ILi64EEEEEEaNS5_IJlSC_lEEEaSJ_NS4_8TiledMMAINS4_8MMA_AtomIJNS4_21SM100_MMA_S8_2x1SM_SSIaaiLi256ELi160ELNS4_4UMMA5MajorE0ELSO_0ELNSN_8SaturateE0EEEEEENS4_6LayoutINS5_IJSC_SC_SC_EEENS5_IJNSA_ILi0EEESU_SU_EEEEENS5_IJNS4_10UnderscoreESX_SX_EEEEENS4_18SM100_TMA_2SM_LOADENS4_14ComposedLayoutINS4_7SwizzleILi2ELi4ELi3EEENS4_18smem_ptr_flag_bitsILi8EEENSS_INS5_IJNSA_ILi8EEESH_EEENS5_IJSH_SC_EEEEEEEvNS4_8identityES10_S1A_vS1B_EENS_8epilogue10collective18CollectiveEpilogueINS1D_23Sm100TmaWarpSpecializedILi1ELi1ELi160ELb0ELb0EEEJNS5_IJNSA_ILi128EEESG_SH_EEENS5_IJNSS_IS1I_SC_EENSS_ISG_SC_EEEEEaSJ_aSJ_NS1D_6fusion15FusionCallbacksIS1H_NS1N_17LinearCombinationIaiaiLNS_15FloatRoundStyleE2EEES1J_S1M_JEEENS4_5SM1004TMEM4LOAD26SM100_TMEM_LOAD_32dp32b32xENS4_13SM90_TMA_LOADENS11_INS12_ILi1ELi4ELi3EEES15_NSS_INS5_IJS16_NSA_ILi32EEEEEENS5_IJS1Z_SC_EEEEEEENS4_39AutoVectorizingCopyWithAssumedAlignmentILi128EEENS4_14SM90_TMA_STOREES23_S25_S25_EEEvvEEEEvNT_6ParamsE) ;  /* 0xffffff4c02987950 */ /* 0x000fea0003c3ffff */
.L_x_180:
[----:B------:R-:W-:-:S00]  /*b1a0*/  BRA `(.L_x_180) ;  /* 0xfffffffc00fc7947 */ /* 0x000fc0000383ffff */
[----:B------:R-:W-:-:S00]  /*b1b0*/  NOP ;  /* 0x0000000000007918 */ /* 0x000fc00000000000 */
        /* <DEDUP_REMOVED lines=12> */
.L_x_181:


//--------------------- .nv.global.init           --------------------------
	.section	.nv.global.init,"aw",@progbits
.nv.global.init:
	.type		$str$27,@object
	.size		$str$27,($str$28 - $str$27)
$str$27:
        /*0000*/ 	.byte	0x28, 0x61, 0x64, 0x64, 0x72, 0x65, 0x73, 0x73, 0x20, 0x26, 0x20, 0x6d, 0x61, 0x73, 0x6b, 0x29
        /*0010*/ 	.byte	0x20, 0x3d, 0x3d, 0x20, 0x30, 0x00
	.type		$str$28,@object
	.size		$str$28,($str$26 - $str$28)
$str$28:
        /*0016*/ 	.byte	0x2f, 0x74, 0x6d, 0x70, 0x2f, 0x63, 0x75, 0x74, 0x6c, 0x61, 0x73, 0x73, 0x5f, 0x73, 0x77, 0x65
        /*0026*/ 	.byte	0x65, 0x70, 0x5f, 0x73, 0x72, 0x63, 0x2f, 0x69, 0x6e, 0x63, 0x6c, 0x75, 0x64, 0x65, 0x2f, 0x63
        /*0036*/ 	.byte	0x75, 0x74, 0x65, 0x2f, 0x70, 0x6f, 0x69, 0x6e, 0x74, 0x65, 0x72, 0x5f, 0x66, 0x6c, 0x61, 0x67
        /*0046*/ 	.byte	0x67, 0x65, 0x64, 0x2e, 0x68, 0x70, 0x70, 0x00
	.type		$str$26,@object
	.size		$str$26,($str$25 - $str$26)
$str$26:
        /*004e*/ 	.byte	0x2f, 0x74, 0x6d, 0x70, 0x2f, 0x63, 0x75, 0x74, 0x6c, 0x61, 0x73, 0x73, 0x5f, 0x73, 0x77, 0x65
        /*005e*/ 	.byte	0x65, 0x70, 0x5f, 0x73, 0x72, 0x63, 0x2f, 0x69, 0x6e, 0x63, 0x6c, 0x75, 0x64, 0x65, 0x2f, 0x63
        /*006e*/ 	.byte	0x75, 0x74, 0x65, 0x2f, 0x61, 0x74, 0x6f, 0x6d, 0x2f, 0x63, 0x6f, 0x70, 0x79, 0x5f, 0x74, 0x72
        /*007e*/ 	.byte	0x61, 0x69, 0x74, 0x73, 0x5f, 0x73, 0x6d, 0x31, 0x30, 0x30, 0x2e, 0x68, 0x70, 0x70, 0x00
	.type		$str$25,@object
	.size		$str$25,(__unnamed_1 - $str$25)
$str$25:
        /*008d*/ 	.byte	0x28, 0x28, 0x75, 0x69, 0x6e, 0x74, 0x33, 0x32, 0x5f, 0x74, 0x28, 0x74, 0x68, 0x72, 0x65, 0x61
        /*009d*/ 	.byte	0x64, 0x49, 0x64, 0x78, 0x2e, 0x78, 0x29, 0x20, 0x2f, 0x20, 0x33, 0x32, 0x29, 0x20, 0x25, 0x20
        /*00ad*/ 	.byte	0x34, 0x29, 0x20, 0x3d, 0x3d, 0x20, 0x28, 0x28, 0x28, 0x74, 0x6d, 0x65, 0x6d, 0x5f, 0x61, 0x64
        /*00bd*/ 	.byte	0x64, 0x72, 0x20, 0x3e, 0x3e, 0x20, 0x31, 0x36, 0x29, 0x20, 0x2f, 0x20, 0x33, 0x32, 0x29, 0x20
        /*00cd*/ 	.byte	0x25, 0x20, 0x34, 0x29, 0x00
	.type		__unnamed_1,@object
	.size		__unnamed_1,(__unnamed_2 - __unnamed_1)
__unnamed_1:
        /*00d2*/ 	.byte	0x61, 0x75, 0x74, 0x6f, 0x20, 0x63, 0x75, 0x74, 0x65, 0x3a, 0x3a, 0x61, 0x73, 0x5f, 0x70, 0x6f
        /* <DEDUP_REMOVED lines=24> */
        /*0262*/ 	.byte	0x3e, 0x3e, 0x3e, 0x3e, 0x5d, 0x00
	.type		__unnamed_2,@object
	.size		__unnamed_2,(.L_2 - __unnamed_2)
__unnamed_2:
        /* <DEDUP_REMOVED lines=41> */
.L_2:


//--------------------- .nv.shared._ZN7cutlass13device_kernelINS_4gemm6kernel13GemmUniversalIN4cute5tupleIJiiiiEEENS1_10collective13CollectiveMmaINS1_35MainloopSm100TmaUmmaWarpSpecializedILi14ELi2ELi3ENS5_IJNS4_1CILi2EEENSA_ILi1EEESC_EEEEENS5_IJNSA_ILi256EEENSA_ILi160EEENSA_ILi64EEEEEEaNS5_IJlSC_lEEEaSJ_NS4_8TiledMMAINS4_8MMA_AtomIJNS4_21SM100_MMA_S8_2x1SM_SSIaaiLi256ELi160ELNS4_4UMMA5MajorE0ELSO_0ELNSN_8SaturateE0EEEEEENS4_6LayoutINS5_IJSC_SC_SC_EEENS5_IJNSA_ILi0EEESU_SU_EEEEENS5_IJNS4_10UnderscoreESX_SX_EEEEENS4_18SM100_TMA_2SM_LOADENS4_14ComposedLayoutINS4_7SwizzleILi2ELi4ELi3EEENS4_18smem_ptr_flag_bitsILi8EEENSS_INS5_IJNSA_ILi8EEESH_EEENS5_IJSH_SC_EEEEEEEvNS4_8identityES10_S1A_vS1B_EENS_8epilogue10collective18CollectiveEpilogueINS1D_23Sm100TmaWarpSpecializedILi1ELi1ELi160ELb0ELb0EEEJNS5_IJNSA_ILi128EEESG_SH_EEENS5_IJNSS_IS1I_SC_EENSS_ISG_SC_EEEEEaSJ_aSJ_NS1D_6fusion15FusionCallbacksIS1H_NS1N_17LinearCombinationIaiaiLNS_15FloatRoundStyleE2EEES1J_S1M_JEEENS4_5SM1004TMEM4LOAD26SM100_TMEM_LOAD_32dp32b32xENS4_13SM90_TMA_LOADENS11_INS12_ILi1ELi4ELi3EEES15_NSS_INS5_IJS16_NSA_ILi32EEEEEENS5_IJS1Z_SC_EEEEEEENS4_39AutoVectorizingCopyWithAssumedAlignmentILi128EEENS4_14SM90_TMA_STOREES23_S25_S25_EEEvvEEEEvNT_6ParamsE --------------------------
	.section	.nv.shared._ZN7cutlass13device_kernelINS_4gemm6kernel13GemmUniversalIN4cute5tupleIJiiiiEEENS1_10collective13CollectiveMmaINS1_35MainloopSm100TmaUmmaWarpSpecializedILi14ELi2ELi3ENS5_IJNS4_1CILi2EEENSA_ILi1EEESC_EEEEENS5_IJNSA_ILi256EEENSA_ILi160EEENSA_ILi64EEEEEEaNS5_IJlSC_lEEEaSJ_NS4_8TiledMMAINS4_8MMA_AtomIJNS4_21SM100_MMA_S8_2x1SM_SSIaaiLi256ELi160ELNS4_4UMMA5MajorE0ELSO_0ELNSN_8SaturateE0EEEEEENS4_6LayoutINS5_IJSC_SC_SC_EEENS5_IJNSA_ILi0EEESU_SU_EEEEENS5_IJNS4_10UnderscoreESX_SX_EEEEENS4_18SM100_TMA_2SM_LOADENS4_14ComposedLayoutINS4_7SwizzleILi2ELi4ELi3EEENS4_18smem_ptr_flag_bitsILi8EEENSS_INS5_IJNSA_ILi8EEESH_EEENS5_IJSH_SC_EEEEEEEvNS4_8identityES10_S1A_vS1B_EENS_8epilogue10collective18CollectiveEpilogueINS1D_23Sm100TmaWarpSpecializedILi1ELi1ELi160ELb0ELb0EEEJNS5_IJNSA_ILi128EEESG_SH_EEENS5_IJNSS_IS1I_SC_EENSS_ISG_SC_EEEEEaSJ_aSJ_NS1D_6fusion15FusionCallbacksIS1H_NS1N_17LinearCombinationIaiaiLNS_15FloatRoundStyleE2EEES1J_S1M_JEEENS4_5SM1004TMEM4LOAD26SM100_TMEM_LOAD_32dp32b32xENS4_13SM90_TMA_LOADENS11_INS12_ILi1ELi4ELi3EEES15_NSS_INS5_IJS16_NSA_ILi32EEEEEENS5_IJS1Z_SC_EEEEEEENS4_39AutoVectorizingCopyWithAssumedAlignmentILi128EEENS4_14SM90_TMA_STOREES23_S25_S25_EEEvvEEEEvNT_6ParamsE,"aw",@nobits
	.sectionflags	@""
	.align	16
	.zero		1024


//--------------------- .nv.shared.reserved.0     --------------------------
	.section	.nv.shared.reserved.0,"aw",@nobits
	.weak		__nv_reservedSMEM_offset_0_alias
	.size		__nv_reservedSMEM_offset_0_alias, 0, 64
	.other		__nv_reservedSMEM_offset_0_alias,@"STO_CUDA_RESERVED_SHARED STV_DEFAULT"
__nv_reservedSMEM_offset_0_alias:
	.zero		0
.nv.shared.reserved.0:
	.zero		64
	.weak		__nv_reservedSMEM_tcgen05_partition
	.type		__nv_reservedSMEM_tcgen05_partition,@object
	.size		__nv_reservedSMEM_tcgen05_partition,(.L_0 - __nv_reservedSMEM_tcgen05_partition)
__nv_reservedSMEM_tcgen05_partition:
	.zero		32
.L_0:


//--------------------- .nv.global                --------------------------
	.section	.nv.global,"aw",@nobits
.nv.global:
	.type		_ZN40_INTERNAL_13dcbff1_4_k_cu_0d61e155_294504cute1_E,@object
	.size		_ZN40_INTERNAL_13dcbff1_4_k_cu_0d61e155_294504cute1_E,(_ZN40_INTERNAL_13dcbff1_4_k_cu_0d61e155_294504cuda3std3__45__cpo6cbeginE - _ZN40_INTERNAL_13dcbff1_4_k_cu_0d61e155_294504cute1_E)
_ZN40_INTERNAL_13dcbff1_4_k_cu_0d61e155_294504cute1_E:
	.zero		1
	.type		_ZN40_INTERNAL_13dcbff1_4_k_cu_0d61e155_294504cuda3std3__45__cpo6cbeginE,@object
	.size		_ZN40_INTERNAL_13dcbff1_4_k_cu_0d61e155_294504cuda3std3__45__cpo6cbeginE,(_ZN40_INTERNAL_13dcbff1_4_k_cu_0d61e155_294504cuda3std3__48in_placeE - _ZN40_INTERNAL_13dcbff1_4_k_cu_0d61e155_294504cuda3std3__45__cpo6cbeginE)
_ZN40_INTERNAL_13dcbff1_4_k_cu_0d61e155_294504cuda3std3__45__cpo6cbeginE:
	.zero		1
	.type		_ZN40_INTERNAL_13dcbff1_4_k_cu_0d61e155_294504cuda3std3__48in_placeE,@object
	.size		_ZN40_INTERNAL_13dcbff1_4_k_cu_0d61e155_294504cuda3std3__48in_placeE,(_ZN40_INTERNAL_13dcbff1_4_k_cu_0d61e155_294504cuda3std6ranges3__45__cpo9iter_moveE - _ZN40_INTERNAL_13dcbff1_4_k_cu_0d61e155_294504cuda3std3__48in_placeE)
_ZN40_INTERNAL_13dcbff1_4_k_cu_0d61e155_294504cuda3std3__48in_placeE:
	.zero		1
	.type		_ZN40_INTERNAL_13dcbff1_4_k_cu_0d61e155_294504cuda3std6ranges3__45__cpo9iter_moveE,@object
	.size		_ZN40_INTERNAL_13dcbff1_4_k_cu_0d61e155_294504cuda3std6ranges3__45__cpo9iter_moveE,(_ZN40_INTERNAL_13dcbff1_4_k_cu_0d61e155_294504cuda3std3__45__cpo5beginE - _ZN40_INTERNAL_13dcbff1_4_k_cu_0d61e155_294504cuda3std6ranges3__45__cpo9iter_moveE)
_ZN40_INTERNAL_13dcbff1_4_k_cu_0d61e155_294504cuda3std6ranges3__45__cpo9iter_moveE:
	.zero		1
	.type		_ZN40_INTERNAL_13dcbff1_4_k_cu_0d61e155_294504cuda3std3__45__cpo5beginE,@object
	.size		_ZN40_INTERNAL_13dcbff1_4_k_cu_0d61e155_294504cuda3std3__45__cpo5beginE,(_ZN40_INTERNAL_13dcbff1_4_k_cu_0d61e155_294504cuda3std3__442_GLOBAL__N__13dcbff1_4_k_cu_0d61e155_294506ignoreE - _ZN40_INTERNAL_13dcbff1_4_k_cu_0d61e155_294504cuda3std3__45__cpo5beginE)
_ZN40_INTERNAL_13dcbff1_4_k_cu_0d61e155_294504cuda3std3__45__cpo5beginE:
	.zero		1
	.type		_ZN40_INTERNAL_13dcbff1_4_k_cu_0d61e155_294504cuda3std3__442_GLOBAL__N__13dcbff1_4_k_cu_0d61e155_294506ignoreE,@object
	.size		_ZN40_INTERNAL_13dcbff1_4_k_cu_0d61e155_294504cuda3std3__442_GLOBAL__N__13dcbff1_4_k_cu_0d61e155_294506ignoreE,(_ZN40_INTERNAL_13dcbff1_4_k_cu_0d61e155_294504cute7productE - _ZN40_INTERNAL_13dcbff1_4_k_cu_0d61e155_294504cuda3std3__442_GLOBAL__N__13dcbff1_4_k_cu_0d61e155_294506ignoreE)
_ZN40_INTERNAL_13dcbff1_4_k_cu_0d61e155_294504cuda3std3__442_GLOBAL__N__13dcbff1_4_k_cu_0d61e155_294506ignoreE:
	.zero		1
	.type		_ZN40_INTERNAL_13dcbff1_4_k_cu_0d61e155_294504cute7productE,@object
	.size		_ZN40_INTERNAL_13dcbff1_4_k_cu_0d61e155_294504cute7productE,(_ZN40_INTERNAL_13dcbff1_4_k_cu_0d61e155_294504cuda3std3__45__cpo3endE - _ZN40_INTERNAL_13dcbff1_4_k_cu_0d61e155_294504cute7productE)
_ZN40_INTERNAL_13dcbff1_4_k_cu_0d61e155_294504cute7productE:
	.zero		1
	.type		_ZN40_INTERNAL_13dcbff1_4_k_cu_0d61e155_294504cuda3std3__45__cpo3endE,@object
	.size		_ZN40_INTERNAL_13dcbff1_4_k_cu_0d61e155_294504cuda3std3__45__cpo3endE,(_ZN40_INTERNAL_13dcbff1_4_k_cu_0d61e155_294504cuda3std3__419piecewise_constructE - _ZN40_INTERNAL_13dcbff1_4_k_cu_0d61e155_294504cuda3std3__45__cpo3endE)
_ZN40_INTERNAL_13dcbff1_4_k_cu_0d61e155_294504cuda3std3__45__cpo3endE:
	.zero		1
	.type		_ZN40_INTERNAL_13dcbff1_4_k_cu_0d61e155_294504cuda3std3__419piecewise_constructE,@object
	.size		_ZN40_INTERNAL_13dcbff1_4_k_cu_0d61e155_294504cuda3std3__419piecewise_constructE,(_ZN40_INTERNAL_13dcbff1_4_k_cu_0d61e155_294504cuda3std3__45__cpo4cendE - _ZN40_INTERNAL_13dcbff1_4_k_cu_0d61e155_294504cuda3std3__419piecewise_constructE)
_ZN40_INTERNAL_13dcbff1_4_k_cu_0d61e155_294504cuda3std3__419piecewise_constructE:
	.zero		1
	.type		_ZN40_INTERNAL_13dcbff1_4_k_cu_0d61e155_294504cuda3std3__45__cpo4cendE,@object
	.size		_ZN40_INTERNAL_13dcbff1_4_k_cu_0d61e155_294504cuda3std3__45__cpo4cendE,(_ZN40_INTERNAL_13dcbff1_4_k_cu_0d61e155_294504cuda3std6ranges3__45__cpo4swapE - _ZN40_INTERNAL_13dcbff1_4_k_cu_0d61e155_294504cuda3std3__45__cpo4cendE)
_ZN40_INTERNAL_13dcbff1_4_k_cu_0d61e155_294504cuda3std3__45__cpo4cendE:
	.zero		1
	.type		_ZN40_INTERNAL_13dcbff1_4_k_cu_0d61e155_294504cuda3std6ranges3__45__cpo4swapE,@object
	.size		_ZN40_INTERNAL_13dcbff1_4_k_cu_0d61e155_294504cuda3std6ranges3__45__cpo4swapE,(.L_10 - _ZN40_INTERNAL_13dcbff1_4_k_cu_0d61e155_294504cuda3std6ranges3__45__cpo4swapE)
_ZN40_INTERNAL_13dcbff1_4_k_cu_0d61e155_294504cuda3std6ranges3__45__cpo4swapE:
	.zero		1
.L_10:


//--------------------- .nv.constant0._ZN7cutlass13device_kernelINS_4gemm6kernel13GemmUniversalIN4cute5tupleIJiiiiEEENS1_10collective13CollectiveMmaINS1_35MainloopSm100TmaUmmaWarpSpecializedILi14ELi2ELi3ENS5_IJNS4_1CILi2EEENSA_ILi1EEESC_EEEEENS5_IJNSA_ILi256EEENSA_ILi160EEENSA_ILi64EEEEEEaNS5_IJlSC_lEEEaSJ_NS4_8TiledMMAINS4_8MMA_AtomIJNS4_21SM100_MMA_S8_2x1SM_SSIaaiLi256ELi160ELNS4_4UMMA5MajorE0ELSO_0ELNSN_8SaturateE0EEEEEENS4_6LayoutINS5_IJSC_SC_SC_EEENS5_IJNSA_ILi0EEESU_SU_EEEEENS5_IJNS4_10UnderscoreESX_SX_EEEEENS4_18SM100_TMA_2SM_LOADENS4_14ComposedLayoutINS4_7SwizzleILi2ELi4ELi3EEENS4_18smem_ptr_flag_bitsILi8EEENSS_INS5_IJNSA_ILi8EEESH_EEENS5_IJSH_SC_EEEEEEEvNS4_8identityES10_S1A_vS1B_EENS_8epilogue10collective18CollectiveEpilogueINS1D_23Sm100TmaWarpSpecializedILi1ELi1ELi160ELb0ELb0EEEJNS5_IJNSA_ILi128EEESG_SH_EEENS5_IJNSS_IS1I_SC_EENSS_ISG_SC_EEEEEaSJ_aSJ_NS1D_6fusion15FusionCallbacksIS1H_NS1N_17LinearCombinationIaiaiLNS_15FloatRoundStyleE2EEES1J_S1M_JEEENS4_5SM1004TMEM4LOAD26SM100_TMEM_LOAD_32dp32b32xENS4_13SM90_TMA_LOADENS11_INS12_ILi1ELi4ELi3EEES15_NSS_INS5_IJS16_NSA_ILi32EEEEEENS5_IJS1Z_SC_EEEEEEENS4_39AutoVectorizingCopyWithAssumedAlignmentILi128EEENS4_14SM90_TMA_STOREES23_S25_S25_EEEvvEEEEvNT_6ParamsE --------------------------
	.section	.nv.constant0._ZN7cutlass13device_kernelINS_4gemm6kernel13GemmUniversalIN4cute5tupleIJiiiiEEENS1_10collective13CollectiveMmaINS1_35MainloopSm100TmaUmmaWarpSpecializedILi14ELi2ELi3ENS5_IJNS4_1CILi2EEENSA_ILi1EEESC_EEEEENS5_IJNSA_ILi256EEENSA_ILi160EEENSA_ILi64EEEEEEaNS5_IJlSC_lEEEaSJ_NS4_8TiledMMAINS4_8MMA_AtomIJNS4_21SM100_MMA_S8_2x1SM_SSIaaiLi256ELi160ELNS4_4UMMA5MajorE0ELSO_0ELNSN_8SaturateE0EEEEEENS4_6LayoutINS5_IJSC_SC_SC_EEENS5_IJNSA_ILi0EEESU_SU_EEEEENS5_IJNS4_10UnderscoreESX_SX_EEEEENS4_18SM100_TMA_2SM_LOADENS4_14ComposedLayoutINS4_7SwizzleILi2ELi4ELi3EEENS4_18smem_ptr_flag_bitsILi8EEENSS_INS5_IJNSA_ILi8EEESH_EEENS5_IJSH_SC_EEEEEEEvNS4_8identityES10_S1A_vS1B_EENS_8epilogue10collective18CollectiveEpilogueINS1D_23Sm100TmaWarpSpecializedILi1ELi1ELi160ELb0ELb0EEEJNS5_IJNSA_ILi128EEESG_SH_EEENS5_IJNSS_IS1I_SC_EENSS_ISG_SC_EEEEEaSJ_aSJ_NS1D_6fusion15FusionCallbacksIS1H_NS1N_17LinearCombinationIaiaiLNS_15FloatRoundStyleE2EEES1J_S1M_JEEENS4_5SM1004TMEM4LOAD26SM100_TMEM_LOAD_32dp32b32xENS4_13SM90_TMA_LOADENS11_INS12_ILi1ELi4ELi3EEES15_NSS_INS5_IJS16_NSA_ILi32EEEEEENS5_IJS1Z_SC_EEEEEEENS4_39AutoVectorizingCopyWithAssumedAlignmentILi128EEENS4_14SM90_TMA_STOREES23_S25_S25_EEEvvEEEEvNT_6ParamsE,"a",@progbits
	.sectionflags	@""
	.align	4
.nv.constant0._ZN7cutlass13device_kernelINS_4gemm6kernel13GemmUniversalIN4cute5tupleIJiiiiEEENS1_10collective13CollectiveMmaINS1_35MainloopSm100TmaUmmaWarpSpecializedILi14ELi2ELi3ENS5_IJNS4_1CILi2EEENSA_ILi1EEESC_EEEEENS5_IJNSA_ILi256EEENSA_ILi160EEENSA_ILi64EEEEEEaNS5_IJlSC_lEEEaSJ_NS4_8TiledMMAINS4_8MMA_AtomIJNS4_21SM100_MMA_S8_2x1SM_SSIaaiLi256ELi160ELNS4_4UMMA5MajorE0ELSO_0ELNSN_8SaturateE0EEEEEENS4_6LayoutINS5_IJSC_SC_SC_EEENS5_IJNSA_ILi0EEESU_SU_EEEEENS5_IJNS4_10UnderscoreESX_SX_EEEEENS4_18SM100_TMA_2SM_LOADENS4_14ComposedLayoutINS4_7SwizzleILi2ELi4ELi3EEENS4_18smem_ptr_flag_bitsILi8EEENSS_INS5_IJNSA_ILi8EEESH_EEENS5_IJSH_SC_EEEEEEEvNS4_8identityES10_S1A_vS1B_EENS_8epilogue10collective18CollectiveEpilogueINS1D_23Sm100TmaWarpSpecializedILi1ELi1ELi160ELb0ELb0EEEJNS5_IJNSA_ILi128EEESG_SH_EEENS5_IJNSS_IS1I_SC_EENSS_ISG_SC_EEEEEaSJ_aSJ_NS1D_6fusion15FusionCallbacksIS1H_NS1N_17LinearCombinationIaiaiLNS_15FloatRoundStyleE2EEES1J_S1M_JEEENS4_5SM1004TMEM4LOAD26SM100_TMEM_LOAD_32dp32b32xENS4_13SM90_TMA_LOADENS11_INS12_ILi1ELi4ELi3EEES15_NSS_INS5_IJS16_NSA_ILi32EEEEEENS5_IJS1Z_SC_EEEEEEENS4_39AutoVectorizingCopyWithAssumedAlignmentILi128EEENS4_14SM90_TMA_STOREES23_S25_S25_EEEvvEEEEvNT_6ParamsE:
	.zero		2944


//--------------------- SYMBOLS --------------------------

	.type		.nv.reservedSmem.offset0,@object
	.size		.nv.reservedSmem.offset0,0x4
	.type		.nv.reservedSmem.cap,@object
	.size		.nv.reservedSmem.cap,0x4
	.type		__assertfail,@function
